//
// Generated by NVIDIA NVVM Compiler
//
// Compiler Build ID: CL-36424714
// Cuda compilation tools, release 13.0, V13.0.88
// Based on NVVM 20.0.0
//

.version 9.0
.target sm_100
.address_size 64

	// .globl	_Z16kernel_MD2_brutei
.extern .func free
(
	.param .b64 free_param_0
)
;
.func  (.param .b64 func_retval0) __internal_accurate_pow
(
	.param .b64 __internal_accurate_pow_param_0,
	.param .b64 __internal_accurate_pow_param_1
)
;
.global .align 1 .b8 inputChars[63] = {97, 98, 99, 100, 101, 102, 103, 104, 105, 106, 107, 108, 109, 110, 111, 112, 113, 114, 115, 116, 117, 118, 119, 120, 121, 122, 65, 66, 67, 68, 69, 70, 71, 72, 73, 74, 75, 76, 77, 78, 79, 80, 81, 82, 83, 84, 85, 86, 87, 88, 89, 90, 48, 49, 50, 51, 52, 53, 54, 55, 56, 57};
.global .align 4 .u32 alphabetSize = 62;
.global .align 8 .u64 totThr;

.visible .entry _Z16kernel_MD2_brutei(
	.param .u32 _Z16kernel_MD2_brutei_param_0
)
{
	.local .align 1 .b8 	__local_depot0[5];
	.reg .b64 	%SP;
	.reg .b64 	%SPL;
	.reg .pred 	%p<11>;
	.reg .b16 	%rs<13>;
	.reg .b32 	%r<47>;
	.reg .b64 	%rd<34>;
	.reg .b64 	%fd<15>;

	mov.u64 	%SPL, __local_depot0;
	cvta.local.u64 	%SP, %SPL;
	ld.param.u32 	%r7, [_Z16kernel_MD2_brutei_param_0];
	add.u64 	%rd3, %SP, 0;
	add.u64 	%rd1, %SPL, 0;
	mov.u32 	%r8, %ntid.x;
	mov.u32 	%r9, %ctaid.x;
	mov.u32 	%r10, %tid.x;
	mad.lo.s32 	%r1, %r8, %r9, %r10;
	ld.global.u32 	%r2, [alphabetSize];
	cvt.rn.f64.s32 	%fd5, %r2;
	cvt.rn.f64.s32 	%fd1, %r7;
	{
	.reg .b32 %temp; 
	mov.b64 	{%temp, %r3}, %fd5;
	}
	{
	.reg .b32 %temp; 
	mov.b64 	{%temp, %r4}, %fd1;
	}
	shr.u32 	%r11, %r4, 20;
	and.b32  	%r12, %r11, 2047;
	add.s32 	%r13, %r12, -1012;
	mov.b64 	%rd4, %fd1;
	shl.b64 	%rd5, %rd4, %r13;
	setp.eq.s64 	%p1, %rd5, -9223372036854775808;
	abs.f64 	%fd6, %fd5;
	{ // callseq 0, 0
	.param .b64 param0;
	st.param.f64 	[param0], %fd6;
	.param .b64 param1;
	st.param.f64 	[param1], %fd1;
	.param .b64 retval0;
	call.uni (retval0), 
	__internal_accurate_pow, 
	(
	param0, 
	param1
	);
	ld.param.f64 	%fd7, [retval0];
	} // callseq 0
	setp.lt.s32 	%p2, %r3, 0;
	neg.f64 	%fd9, %fd7;
	selp.f64 	%fd10, %fd9, %fd7, %p1;
	selp.f64 	%fd14, %fd10, %fd7, %p2;
	setp.ne.s32 	%p3, %r2, 0;
	@%p3 bra 	$L__BB0_2;
	setp.eq.s64 	%p4, %rd5, -9223372036854775808;
	abs.f64 	%fd11, %fd1;
	setp.neu.f64 	%p5, %fd11, 0d3FE0000000000000;
	selp.b32 	%r14, %r3, 0, %p4;
	selp.b32 	%r15, %r14, 0, %p5;
	setp.lt.s32 	%p6, %r4, 0;
	or.b32  	%r16, %r15, 2146435072;
	selp.b32 	%r17, %r16, %r15, %p6;
	mov.b32 	%r18, 0;
	mov.b64 	%fd14, {%r18, %r17};
$L__BB0_2:
	setp.eq.s32 	%p7, %r2, 1;
	setp.eq.s32 	%p8, %r7, 0;
	selp.f64 	%fd12, 0d3FF0000000000000, %fd14, %p7;
	selp.f64 	%fd13, 0d3FF0000000000000, %fd12, %p8;
	cvt.rzi.s32.f64 	%r5, %fd13;
	atom.global.add.u64 	%rd6, [totThr], 1;
	setp.ge.s32 	%p9, %r1, %r5;
	@%p9 bra 	$L__BB0_7;
	div.s32 	%r6, %r5, %r2;
	setp.ge.s32 	%p10, %r1, %r6;
	@%p10 bra 	$L__BB0_5;
	div.s32 	%r34, %r1, %r6;
	mul.lo.s32 	%r35, %r2, %r2;
	mul.lo.s32 	%r36, %r35, %r35;
	div.s32 	%r37, %r1, %r36;
	mul.lo.s32 	%r38, %r35, %r2;
	div.s32 	%r39, %r1, %r38;
	rem.s32 	%r40, %r39, %r2;
	div.s32 	%r41, %r1, %r35;
	rem.s32 	%r42, %r41, %r2;
	div.s32 	%r43, %r1, %r2;
	rem.s32 	%r44, %r43, %r2;
	mul.lo.s32 	%r45, %r43, %r2;
	sub.s32 	%r46, %r1, %r45;
	cvt.s64.s32 	%rd20, %r34;
	mov.u64 	%rd21, inputChars;
	add.s64 	%rd22, %rd21, %rd20;
	ld.global.u8 	%rs7, [%rd22];
	st.local.u8 	[%rd1], %rs7;
	cvt.s64.s32 	%rd23, %r37;
	add.s64 	%rd24, %rd21, %rd23;
	ld.global.u8 	%rs8, [%rd24];
	st.local.u8 	[%rd1+1], %rs8;
	cvt.s64.s32 	%rd25, %r40;
	add.s64 	%rd26, %rd21, %rd25;
	ld.global.u8 	%rs9, [%rd26];
	st.local.u8 	[%rd1+2], %rs9;
	cvt.s64.s32 	%rd27, %r42;
	add.s64 	%rd28, %rd21, %rd27;
	ld.global.u8 	%rs10, [%rd28];
	st.local.u8 	[%rd1+3], %rs10;
	cvt.s64.s32 	%rd29, %r44;
	add.s64 	%rd30, %rd21, %rd29;
	ld.global.u8 	%rs11, [%rd30];
	st.local.u8 	[%rd1+4], %rs11;
	cvt.s64.s32 	%rd31, %r46;
	add.s64 	%rd32, %rd21, %rd31;
	ld.global.u8 	%rs12, [%rd32];
	st.local.u8 	[%rd1+5], %rs12;
	bra.uni 	$L__BB0_6;
$L__BB0_5:
	div.s32 	%r19, %r1, %r6;
	mul.lo.s32 	%r20, %r19, %r6;
	sub.s32 	%r21, %r1, %r20;
	mul.lo.s32 	%r22, %r2, %r2;
	mul.lo.s32 	%r23, %r22, %r22;
	div.s32 	%r24, %r21, %r23;
	mul.lo.s32 	%r25, %r22, %r2;
	div.s32 	%r26, %r21, %r25;
	rem.s32 	%r27, %r26, %r2;
	div.s32 	%r28, %r21, %r22;
	rem.s32 	%r29, %r28, %r2;
	div.s32 	%r30, %r1, %r2;
	rem.s32 	%r31, %r30, %r2;
	mul.lo.s32 	%r32, %r30, %r2;
	sub.s32 	%r33, %r1, %r32;
	cvt.s64.s32 	%rd7, %r19;
	mov.u64 	%rd8, inputChars;
	add.s64 	%rd9, %rd8, %rd7;
	ld.global.u8 	%rs1, [%rd9];
	st.local.u8 	[%rd1], %rs1;
	cvt.s64.s32 	%rd10, %r24;
	add.s64 	%rd11, %rd8, %rd10;
	ld.global.u8 	%rs2, [%rd11];
	st.local.u8 	[%rd1+1], %rs2;
	cvt.s64.s32 	%rd12, %r27;
	add.s64 	%rd13, %rd8, %rd12;
	ld.global.u8 	%rs3, [%rd13];
	st.local.u8 	[%rd1+2], %rs3;
	cvt.s64.s32 	%rd14, %r29;
	add.s64 	%rd15, %rd8, %rd14;
	ld.global.u8 	%rs4, [%rd15];
	st.local.u8 	[%rd1+3], %rs4;
	cvt.s64.s32 	%rd16, %r31;
	add.s64 	%rd17, %rd8, %rd16;
	ld.global.u8 	%rs5, [%rd17];
	st.local.u8 	[%rd1+4], %rs5;
	cvt.s64.s32 	%rd18, %r33;
	add.s64 	%rd19, %rd8, %rd18;
	ld.global.u8 	%rs6, [%rd19];
	st.local.u8 	[%rd1+5], %rs6;
$L__BB0_6:
	{ // callseq 1, 0
	.param .b64 param0;
	st.param.b64 	[param0], %rd3;
	call.uni 
	free, 
	(
	param0
	);
	} // callseq 1
$L__BB0_7:
	ret;

}
.func  (.param .b64 func_retval0) __internal_accurate_pow(
	.param .b64 __internal_accurate_pow_param_0,
	.param .b64 __internal_accurate_pow_param_1
)
{
	.reg .pred 	%p<8>;
	.reg .b32 	%r<49>;
	.reg .b32 	%f<3>;
	.reg .b64 	%fd<109>;

	ld.param.f64 	%fd10, [__internal_accurate_pow_param_0];
	ld.param.f64 	%fd11, [__internal_accurate_pow_param_1];
	{
	.reg .b32 %temp; 
	mov.b64 	{%temp, %r46}, %fd10;
	}
	{
	.reg .b32 %temp; 
	mov.b64 	{%r45, %temp}, %fd10;
	}
	shr.u32 	%r47, %r46, 20;
	setp.gt.u32 	%p1, %r46, 1048575;
	@%p1 bra 	$L__BB1_2;
	mul.f64 	%fd12, %fd10, 0d4350000000000000;
	{
	.reg .b32 %temp; 
	mov.b64 	{%temp, %r46}, %fd12;
	}
	{
	.reg .b32 %temp; 
	mov.b64 	{%r45, %temp}, %fd12;
	}
	shr.u32 	%r16, %r46, 20;
	add.s32 	%r47, %r16, -54;
$L__BB1_2:
	add.s32 	%r48, %r47, -1023;
	and.b32  	%r17, %r46, -2146435073;
	or.b32  	%r18, %r17, 1072693248;
	mov.b64 	%fd107, {%r45, %r18};
	setp.lt.u32 	%p2, %r18, 1073127583;
	@%p2 bra 	$L__BB1_4;
	{
	.reg .b32 %temp; 
	mov.b64 	{%r19, %temp}, %fd107;
	}
	{
	.reg .b32 %temp; 
	mov.b64 	{%temp, %r20}, %fd107;
	}
	add.s32 	%r21, %r20, -1048576;
	mov.b64 	%fd107, {%r19, %r21};
	add.s32 	%r48, %r47, -1022;
$L__BB1_4:
	add.f64 	%fd13, %fd107, 0dBFF0000000000000;
	add.f64 	%fd14, %fd107, 0d3FF0000000000000;
	rcp.approx.ftz.f64 	%fd15, %fd14;
	neg.f64 	%fd16, %fd14;
	fma.rn.f64 	%fd17, %fd16, %fd15, 0d3FF0000000000000;
	fma.rn.f64 	%fd18, %fd17, %fd17, %fd17;
	fma.rn.f64 	%fd19, %fd18, %fd15, %fd15;
	mul.f64 	%fd20, %fd13, %fd19;
	fma.rn.f64 	%fd21, %fd13, %fd19, %fd20;
	mul.f64 	%fd22, %fd21, %fd21;
	fma.rn.f64 	%fd23, %fd22, 0d3EB0F5FF7D2CAFE2, 0d3ED0F5D241AD3B5A;
	fma.rn.f64 	%fd24, %fd23, %fd22, 0d3EF3B20A75488A3F;
	fma.rn.f64 	%fd25, %fd24, %fd22, 0d3F1745CDE4FAECD5;
	fma.rn.f64 	%fd26, %fd25, %fd22, 0d3F3C71C7258A578B;
	fma.rn.f64 	%fd27, %fd26, %fd22, 0d3F6249249242B910;
	fma.rn.f64 	%fd28, %fd27, %fd22, 0d3F89999999999DFB;
	sub.f64 	%fd29, %fd13, %fd21;
	add.f64 	%fd30, %fd29, %fd29;
	neg.f64 	%fd31, %fd21;
	fma.rn.f64 	%fd32, %fd31, %fd13, %fd30;
	mul.f64 	%fd33, %fd19, %fd32;
	fma.rn.f64 	%fd34, %fd22, %fd28, 0d3FB5555555555555;
	mov.f64 	%fd35, 0d3FB5555555555555;
	sub.f64 	%fd36, %fd35, %fd34;
	fma.rn.f64 	%fd37, %fd22, %fd28, %fd36;
	add.f64 	%fd38, %fd37, 0dBC46A4CB00B9E7B0;
	add.f64 	%fd39, %fd34, %fd38;
	sub.f64 	%fd40, %fd34, %fd39;
	add.f64 	%fd41, %fd38, %fd40;
	mul.rn.f64 	%fd42, %fd21, %fd21;
	neg.f64 	%fd43, %fd42;
	fma.rn.f64 	%fd44, %fd21, %fd21, %fd43;
	{
	.reg .b32 %temp; 
	mov.b64 	{%r22, %temp}, %fd33;
	}
	{
	.reg .b32 %temp; 
	mov.b64 	{%temp, %r23}, %fd33;
	}
	add.s32 	%r24, %r23, 1048576;
	mov.b64 	%fd45, {%r22, %r24};
	fma.rn.f64 	%fd46, %fd21, %fd45, %fd44;
	mul.rn.f64 	%fd47, %fd42, %fd21;
	neg.f64 	%fd48, %fd47;
	fma.rn.f64 	%fd49, %fd42, %fd21, %fd48;
	fma.rn.f64 	%fd50, %fd42, %fd33, %fd49;
	fma.rn.f64 	%fd51, %fd46, %fd21, %fd50;
	mul.rn.f64 	%fd52, %fd39, %fd47;
	neg.f64 	%fd53, %fd52;
	fma.rn.f64 	%fd54, %fd39, %fd47, %fd53;
	fma.rn.f64 	%fd55, %fd39, %fd51, %fd54;
	fma.rn.f64 	%fd56, %fd41, %fd47, %fd55;
	add.f64 	%fd57, %fd52, %fd56;
	sub.f64 	%fd58, %fd52, %fd57;
	add.f64 	%fd59, %fd56, %fd58;
	add.f64 	%fd60, %fd21, %fd57;
	sub.f64 	%fd61, %fd21, %fd60;
	add.f64 	%fd62, %fd57, %fd61;
	add.f64 	%fd63, %fd59, %fd62;
	add.f64 	%fd64, %fd33, %fd63;
	add.f64 	%fd65, %fd60, %fd64;
	sub.f64 	%fd66, %fd60, %fd65;
	add.f64 	%fd67, %fd64, %fd66;
	xor.b32  	%r25, %r48, -2147483648;
	mov.b32 	%r26, 1127219200;
	mov.b64 	%fd68, {%r25, %r26};
	mov.b32 	%r27, -2147483648;
	mov.b64 	%fd69, {%r27, %r26};
	sub.f64 	%fd70, %fd68, %fd69;
	fma.rn.f64 	%fd71, %fd70, 0d3FE62E42FEFA39EF, %fd65;
	fma.rn.f64 	%fd72, %fd70, 0dBFE62E42FEFA39EF, %fd71;
	sub.f64 	%fd73, %fd72, %fd65;
	sub.f64 	%fd74, %fd67, %fd73;
	fma.rn.f64 	%fd75, %fd70, 0d3C7ABC9E3B39803F, %fd74;
	add.f64 	%fd76, %fd71, %fd75;
	sub.f64 	%fd77, %fd71, %fd76;
	add.f64 	%fd78, %fd75, %fd77;
	{
	.reg .b32 %temp; 
	mov.b64 	{%temp, %r28}, %fd11;
	}
	{
	.reg .b32 %temp; 
	mov.b64 	{%r29, %temp}, %fd11;
	}
	shl.b32 	%r30, %r28, 1;
	setp.gt.u32 	%p3, %r30, -33554433;
	and.b32  	%r31, %r28, -15728641;
	selp.b32 	%r32, %r31, %r28, %p3;
	mov.b64 	%fd79, {%r29, %r32};
	mul.rn.f64 	%fd80, %fd76, %fd79;
	neg.f64 	%fd81, %fd80;
	fma.rn.f64 	%fd82, %fd76, %fd79, %fd81;
	fma.rn.f64 	%fd83, %fd78, %fd79, %fd82;
	add.f64 	%fd4, %fd80, %fd83;
	sub.f64 	%fd84, %fd80, %fd4;
	add.f64 	%fd5, %fd83, %fd84;
	fma.rn.f64 	%fd85, %fd4, 0d3FF71547652B82FE, 0d4338000000000000;
	{
	.reg .b32 %temp; 
	mov.b64 	{%r13, %temp}, %fd85;
	}
	mov.f64 	%fd86, 0dC338000000000000;
	add.rn.f64 	%fd87, %fd85, %fd86;
	fma.rn.f64 	%fd88, %fd87, 0dBFE62E42FEFA39EF, %fd4;
	fma.rn.f64 	%fd89, %fd87, 0dBC7ABC9E3B39803F, %fd88;
	fma.rn.f64 	%fd90, %fd89, 0d3E5ADE1569CE2BDF, 0d3E928AF3FCA213EA;
	fma.rn.f64 	%fd91, %fd90, %fd89, 0d3EC71DEE62401315;
	fma.rn.f64 	%fd92, %fd91, %fd89, 0d3EFA01997C89EB71;
	fma.rn.f64 	%fd93, %fd92, %fd89, 0d3F2A01A014761F65;
	fma.rn.f64 	%fd94, %fd93, %fd89, 0d3F56C16C1852B7AF;
	fma.rn.f64 	%fd95, %fd94, %fd89, 0d3F81111111122322;
	fma.rn.f64 	%fd96, %fd95, %fd89, 0d3FA55555555502A1;
	fma.rn.f64 	%fd97, %fd96, %fd89, 0d3FC5555555555511;
	fma.rn.f64 	%fd98, %fd97, %fd89, 0d3FE000000000000B;
	fma.rn.f64 	%fd99, %fd98, %fd89, 0d3FF0000000000000;
	fma.rn.f64 	%fd100, %fd99, %fd89, 0d3FF0000000000000;
	{
	.reg .b32 %temp; 
	mov.b64 	{%r14, %temp}, %fd100;
	}
	{
	.reg .b32 %temp; 
	mov.b64 	{%temp, %r15}, %fd100;
	}
	shl.b32 	%r33, %r13, 20;
	add.s32 	%r34, %r33, %r15;
	mov.b64 	%fd108, {%r14, %r34};
	{
	.reg .b32 %temp; 
	mov.b64 	{%temp, %r35}, %fd4;
	}
	mov.b32 	%f2, %r35;
	abs.f32 	%f1, %f2;
	setp.lt.f32 	%p4, %f1, 0f4086232B;
	@%p4 bra 	$L__BB1_7;
	setp.lt.f64 	%p5, %fd4, 0d0000000000000000;
	add.f64 	%fd101, %fd4, 0d7FF0000000000000;
	selp.f64 	%fd108, 0d0000000000000000, %fd101, %p5;
	setp.geu.f32 	%p6, %f1, 0f40874800;
	@%p6 bra 	$L__BB1_7;
	shr.u32 	%r36, %r13, 31;
	add.s32 	%r37, %r13, %r36;
	shr.s32 	%r38, %r37, 1;
	shl.b32 	%r39, %r38, 20;
	add.s32 	%r40, %r15, %r39;
	mov.b64 	%fd102, {%r14, %r40};
	sub.s32 	%r41, %r13, %r38;
	shl.b32 	%r42, %r41, 20;
	add.s32 	%r43, %r42, 1072693248;
	mov.b32 	%r44, 0;
	mov.b64 	%fd103, {%r44, %r43};
	mul.f64 	%fd108, %fd103, %fd102;
$L__BB1_7:
	abs.f64 	%fd104, %fd108;
	setp.eq.f64 	%p7, %fd104, 0d7FF0000000000000;
	fma.rn.f64 	%fd105, %fd108, %fd5, %fd108;
	selp.f64 	%fd106, %fd108, %fd105, %p7;
	st.param.f64 	[func_retval0], %fd106;
	ret;

}


// ===== COMPILED SASS (sm_100) =====

	.target	sm_100

	.elftype	@"ET_EXEC"


//--------------------- .note.nv.tkinfo           --------------------------
	.section	.note.nv.tkinfo,"",@"SHT_NOTE"
	.sectionflags	@"SHF_NOTE_NV_TKINFO"
	.tkinfo
        /*0018*/ 	.word	0x00000002
        /*0030*/ 	.string	""
        /*0030*/ 	.string	"ptxas"
        /*0030*/ 	.string	"Cuda compilation tools, release 13.0, V13.0.88"
        /*0030*/ 	.string	"Build cuda_13.0.r13.0/compiler.36424714_0"
        /*0030*/ 	.string	"-arch sm_100 -m 64 "



//--------------------- .note.nv.cuinfo           --------------------------
	.section	.note.nv.cuinfo,"",@"SHT_NOTE"
	.sectionflags	@"SHF_NOTE_NV_CUINFO"
        /*0018*/ 	.short	0x0002
        /*001a*/ 	.short	0x0064
        /*001c*/ 	.short	0x0082
	.zero		2


//--------------------- .nv.info                  --------------------------
	.section	.nv.info,"",@"SHT_CUDA_INFO"
	.align	4


	//----- nvinfo : EIATTR_REGCOUNT
	.align		4
        /*0000*/ 	.byte	0x04, 0x2f
        /*0002*/ 	.short	(.L_4 - .L_3)
	.align		4
.L_3:
        /*0004*/ 	.word	index@(_Z16kernel_MD2_brutei)
        /*0008*/ 	.word	0x0000001f


	//----- nvinfo : EIATTR_FRAME_SIZE
	.align		4
.L_4:
        /*000c*/ 	.byte	0x04, 0x11
        /*000e*/ 	.short	(.L_6 - .L_5)
	.align		4
.L_5:
        /*0010*/ 	.word	index@($_Z16kernel_MD2_brutei$__internal_accurate_pow)
        /*0014*/ 	.word	0x00000008


	//----- nvinfo : EIATTR_FRAME_SIZE
	.align		4
.L_6:
        /*0018*/ 	.byte	0x04, 0x11
        /*001a*/ 	.short	(.L_8 - .L_7)
	.align		4
.L_7:
        /*001c*/ 	.word	index@(_Z16kernel_MD2_brutei)
        /*0020*/ 	.word	0x00000008


	//----- nvinfo : EIATTR_MIN_STACK_SIZE
	.align		4
.L_8:
        /*0024*/ 	.byte	0x04, 0x12
        /*0026*/ 	.short	(.L_10 - .L_9)
	.align		4
.L_9:
        /*0028*/ 	.word	index@(_Z16kernel_MD2_brutei)
        /*002c*/ 	.word	0x00000008
.L_10:


//--------------------- .nv.compat                --------------------------
	.section	.nv.compat,"",@"SHT_CUDA_COMPAT_INFO"
	.align	4
        /*0000*/ 	.byte	0x02, 0x09, 0x00, 0x00, 0x02, 0x02, 0x01, 0x00, 0x02, 0x05, 0x05, 0x00, 0x03, 0x07, 0x01, 0x01
        /*0010*/ 	.byte	0x02, 0x03, 0x00, 0x00, 0x02, 0x06, 0x01, 0x00, 0x04, 0x0b, 0x08, 0x00, 0x01, 0x00, 0x00, 0x00
        /*0020*/ 	.byte	0x00, 0x00, 0x00, 0x00


//--------------------- .nv.info._Z16kernel_MD2_brutei --------------------------
	.section	.nv.info._Z16kernel_MD2_brutei,"",@"SHT_CUDA_INFO"
	.sectionflags	@""
	.align	4


	//----- nvinfo : EIATTR_CUDA_API_VERSION
	.align		4
        /*0000*/ 	.byte	0x04, 0x37
        /*0002*/ 	.short	(.L_12 - .L_11)
.L_11:
        /*0004*/ 	.word	0x00000082


	//----- nvinfo : EIATTR_KPARAM_INFO
	.align		4
.L_12:
        /*0008*/ 	.byte	0x04, 0x17
        /*000a*/ 	.short	(.L_14 - .L_13)
.L_13:
        /*000c*/ 	.word	0x00000000
        /*0010*/ 	.short	0x0000
        /*0012*/ 	.short	0x0000
        /*0014*/ 	.byte	0x00, 0xf0, 0x11, 0x00


	//----- nvinfo : EIATTR_SPARSE_MMA_MASK
	.align		4
.L_14:
        /*0018*/ 	.byte	0x03, 0x50
        /*001a*/ 	.short	0x0000


	//----- nvinfo : EIATTR_MAXREG_COUNT
	.align		4
        /*001c*/ 	.byte	0x03, 0x1b
        /*001e*/ 	.short	0x00ff


	//----- nvinfo : EIATTR_EXTERNS
	.align		4
        /*0020*/ 	.byte	0x04, 0x0f
        /*0022*/ 	.short	(.L_16 - .L_15)


	//   ....[0]....
	.align		4
.L_15:
        /*0024*/ 	.word	index@(free)


	//----- nvinfo : EIATTR_MERCURY_ISA_VERSION
	.align		4
.L_16:
        /*0028*/ 	.byte	0x03, 0x5f
        /*002a*/ 	.short	0x0101


	//----- nvinfo : EIATTR_INT_WARP_WIDE_INSTR_OFFSETS
	.align		4
        /*002c*/ 	.byte	0x04, 0x31
        /*002e*/ 	.short	(.L_18 - .L_17)


	//   ....[0]....
.L_17:
        /*0030*/ 	.word	0x00000360


	//----- nvinfo : EIATTR_VRC_CTA_INIT_COUNT
	.align		4
.L_18:
        /*0034*/ 	.byte	0x02, 0x4a
	.zero		1
	.zero		1


	//----- nvinfo : EIATTR_SYSCALL_OFFSETS
	.align		4
        /*0038*/ 	.byte	0x04, 0x46
        /*003a*/ 	.short	(.L_20 - .L_19)


	//   ....[0]....
.L_19:
        /*003c*/ 	.word	0x00001bf0


	//----- nvinfo : EIATTR_EXIT_INSTR_OFFSETS
	.align		4
.L_20:
        /*0040*/ 	.byte	0x04, 0x1c
        /*0042*/ 	.short	(.L_22 - .L_21)


	//   ....[0]....
.L_21:
        /*0044*/ 	.word	0x000004a0


	//   ....[1]....
        /*0048*/ 	.word	0x00001c00


	//----- nvinfo : EIATTR_CRS_STACK_SIZE
	.align		4
.L_22:
        /*004c*/ 	.byte	0x04, 0x1e
        /*004e*/ 	.short	(.L_24 - .L_23)
.L_23:
        /*0050*/ 	.word	0x00000000


	//----- nvinfo : EIATTR_CBANK_PARAM_SIZE
	.align		4
.L_24:
        /*0054*/ 	.byte	0x03, 0x19
        /*0056*/ 	.short	0x0004


	//----- nvinfo : EIATTR_PARAM_CBANK
	.align		4
        /*0058*/ 	.byte	0x04, 0x0a
        /*005a*/ 	.short	(.L_26 - .L_25)
	.align		4
.L_25:
        /*005c*/ 	.word	index@(.nv.constant0._Z16kernel_MD2_brutei)
        /*0060*/ 	.short	0x0380
        /*0062*/ 	.short	0x0004


	//----- nvinfo : EIATTR_SW_WAR
	.align		4
.L_26:
        /*0064*/ 	.byte	0x04, 0x36
        /*0066*/ 	.short	(.L_28 - .L_27)
.L_27:
        /*0068*/ 	.word	0x00000008
.L_28:


//--------------------- .nv.callgraph             --------------------------
	.section	.nv.callgraph,"",@"SHT_CUDA_CALLGRAPH"
	.align	4
	.sectionentsize	8
	.align		4
        /*0000*/ 	.word	0x00000000
	.align		4
        /*0004*/ 	.word	0xffffffff
	.align		4
        /*0008*/ 	.word	index@(_Z16kernel_MD2_brutei)
	.align		4
        /*000c*/ 	.word	index@(free)
	.align		4
        /*0010*/ 	.word	0x00000000
	.align		4
        /*0014*/ 	.word	0xfffffffe
	.align		4
        /*0018*/ 	.word	0x00000000
	.align		4
        /*001c*/ 	.word	0xfffffffd
	.align		4
        /*0020*/ 	.word	0x00000000
	.align		4
        /*0024*/ 	.word	0xfffffffc


//--------------------- .nv.constant4             --------------------------
	.section	.nv.constant4,"a",@progbits
	.align	8
	.align		8
.nv.constant4:
        /*0000*/ 	.dword	free
	.align		8
        /*0008*/ 	.dword	inputChars
	.align		8
        /*0010*/ 	.dword	alphabetSize
	.align		8
        /*0018*/ 	.dword	totThr


//--------------------- .text._Z16kernel_MD2_brutei --------------------------
	.section	.text._Z16kernel_MD2_brutei,"ax",@progbits
	.align	128
        .global         _Z16kernel_MD2_brutei
        .type           _Z16kernel_MD2_brutei,@function
        .size           _Z16kernel_MD2_brutei,(.L_x_7 - _Z16kernel_MD2_brutei)
        .other          _Z16kernel_MD2_brutei,@"STO_CUDA_ENTRY STV_DEFAULT"
_Z16kernel_MD2_brutei:
.text._Z16kernel_MD2_brutei:
[----:B------:R-:W0:Y:S08]  /*0000*/  LDC R1, c[0x0][0x37c] ;  /* 0x0000df00ff017b82 */ /* 0x000e300000000800 */
[----:B------:R-:W1:Y:S01]  /*0010*/  LDC.64 R26, c[0x4][0x10] ;  /* 0x01000400ff1a7b82 */ /* 0x000e620000000a00 */
[----:B------:R-:W1:Y:S01]  /*0020*/  LDCU.64 UR10, c[0x0][0x358] ;  /* 0x00006b00ff0a77ac */ /* 0x000e620008000a00 */
[----:B0-----:R-:W-:Y:S01]  /*0030*/  VIADD R1, R1, 0xfffffff8 ;  /* 0xfffffff801017836 */ /* 0x001fe20000000000 */
[----:B------:R-:W0:Y:S01]  /*0040*/  LDCU UR4, c[0x0][0x380] ;  /* 0x00007000ff0477ac */ /* 0x000e220008000800 */
[----:B-1----:R1:W2:Y:S01]  /*0050*/  LDG.E R26, desc[UR10][R26.64] ;  /* 0x0000000a1a1a7981 */ /* 0x0022a2000c1e1900 */
[----:B0-----:R-:W0:Y:S01]  /*0060*/  I2F.F64 R2, UR4 ;  /* 0x0000000400027d12 */ /* 0x001e220008201c00 */
[----:B------:R-:W3:Y:S01]  /*0070*/  LDCU UR5, c[0x0][0x2f8] ;  /* 0x00005f00ff0577ac */ /* 0x000ee20008000800 */
[----:B------:R-:W1:Y:S01]  /*0080*/  S2R R0, SR_CTAID.X ;  /* 0x0000000000007919 */ /* 0x000e620000002500 */
[----:B------:R-:W4:Y:S01]  /*0090*/  LDCU UR6, c[0x0][0x2fc] ;  /* 0x00005f80ff0677ac */ /* 0x000f220008000800 */
[----:B------:R-:W1:Y:S01]  /*00a0*/  S2R R5, SR_TID.X ;  /* 0x0000000000057919 */ /* 0x000e620000002100 */
[----:B------:R-:W1:Y:S01]  /*00b0*/  LDCU UR7, c[0x0][0x360] ;  /* 0x00006c00ff0777ac */ /* 0x000e620008000800 */
[----:B0-----:R-:W-:-:S02]  /*00c0*/  R2UR UR13, R3 ;  /* 0x00000000030d72ca */ /* 0x001fc400000e0000 */
[----:B------:R-:W-:Y:S02]  /*00d0*/  R2UR UR12, R2 ;  /* 0x00000000020c72ca */ /* 0x000fe400000e0000 */
[----:B---3--:R-:W-:-:S09]  /*00e0*/  IADD3 R4, P0, PT, R1, UR5, RZ ;  /* 0x0000000501047c10 */ /* 0x008fd2000ff1e0ff */
[----:B------:R-:W-:-:S04]  /*00f0*/  USHF.R.U32.HI UR4, URZ, 0x14, UR13 ;  /* 0x00000014ff047899 */ /* 0x000fc8000801160d */
[----:B------:R-:W-:-:S04]  /*0100*/  ULOP3.LUT UR4, UR4, 0x7ff, URZ, 0xc0, !UPT ;  /* 0x000007ff04047892 */ /* 0x000fc8000f8ec0ff */
[----:B------:R-:W-:Y:S01]  /*0110*/  UIADD3 UR4, UPT, UPT, UR4, -0x3f4, URZ ;  /* 0xfffffc0c04047890 */ /* 0x000fe2000fffe0ff */
[----:B-1----:R-:W-:-:S03]  /*0120*/  IMAD R27, R0, UR7, R5 ;  /* 0x00000007001b7c24 */ /* 0x002fc6000f8e0205 */
[----:B------:R-:W-:Y:S01]  /*0130*/  USHF.L.U32 UR9, UR12, UR4, URZ ;  /* 0x000000040c097299 */ /* 0x000fe200080006ff */
[----:B----4-:R-:W-:Y:S01]  /*0140*/  IMAD.X R5, RZ, RZ, UR6, P0 ;  /* 0x00000006ff057e24 */ /* 0x010fe200080e06ff */
[----:B------:R-:W-:Y:S01]  /*0150*/  USHF.L.U64.HI UR8, UR12, UR4, UR13 ;  /* 0x000000040c087299 */ /* 0x000fe2000801020d */
[----:B------:R-:W-:Y:S01]  /*0160*/  MOV R0, 0x1d0 ;  /* 0x000001d000007802 */ /* 0x000fe20000000f00 */
[----:B------:R-:W-:-:S04]  /*0170*/  UISETP.NE.U32.AND UP0, UPT, UR9, URZ, UPT ;  /* 0x000000ff0900728c */ /* 0x000fc8000bf05070 */
[----:B------:R-:W-:Y:S01]  /*0180*/  UISETP.NE.AND.EX UP0, UPT, UR8, -0x80000000, UPT, UP0 ;  /* 0x800000000800788c */ /* 0x000fe2000bf05300 */
[----:B--2---:R-:W0:Y:S02]  /*0190*/  I2F.F64 R2, R26 ;  /* 0x0000001a00027312 */ /* 0x004e240000201c00 */
[----:B0-----:R-:W-:Y:S02]  /*01a0*/  R2UR UR14, R2 ;  /* 0x00000000020e72ca */ /* 0x001fe400000e0000 */
[----:B------:R-:W-:-:S15]  /*01b0*/  R2UR UR15, R3 ;  /* 0x00000000030f72ca */ /* 0x000fde00000e0000 */
[----:B------:R-:W-:Y:S05]  /*01c0*/  CALL.REL.NOINC `($_Z16kernel_MD2_brutei$__internal_accurate_pow) ;  /* 0x0000001800907944 */ /* 0x000fea0003c00000 */
[----:B------:R-:W-:Y:S01]  /*01d0*/  IMAD.MOV.U32 R2, RZ, RZ, R9 ;  /* 0x000000ffff027224 */ /* 0x000fe200078e0009 */
[----:B------:R-:W0:Y:S01]  /*01e0*/  S2R R0, SR_LANEID ;  /* 0x0000000000007919 */ /* 0x000e220000000000 */
[----:B------:R-:W-:Y:S01]  /*01f0*/  IMAD.MOV.U32 R3, RZ, RZ, R10 ;  /* 0x000000ffff037224 */ /* 0x000fe200078e000a */
[----:B------:R-:W-:Y:S02]  /*0200*/  PLOP3.LUT P0, PT, PT, PT, UP0, 0x80, 0x8 ;  /* 0x000000000008781c */ /* 0x000fe40003f0f008 */
[----:B------:R-:W-:-:S03]  /*0210*/  ISETP.LE.AND P1, PT, RZ, UR15, PT ;  /* 0x0000000fff007c0c */ /* 0x000fc6000bf23270 */
[----:B------:R-:W-:Y:S01]  /*0220*/  DADD R6, -RZ, -R2 ;  /* 0x00000000ff067229 */ /* 0x000fe20000000902 */
[----:B------:R-:W1:Y:S09]  /*0230*/  LDC.64 R2, c[0x4][0x18] ;  /* 0x01000600ff027b82 */ /* 0x000e720000000a00 */
[----:B------:R-:W-:-:S02]  /*0240*/  FSEL R6, R6, R9, !P0 ;  /* 0x0000000906067208 */ /* 0x000fc40004000000 */
[-C--:B------:R-:W-:Y:S02]  /*0250*/  FSEL R7, R7, R10.reuse, !P0 ;  /* 0x0000000a07077208 */ /* 0x080fe40004000000 */
[----:B------:R-:W-:Y:S02]  /*0260*/  ISETP.NE.AND P0, PT, R26, RZ, PT ;  /* 0x000000ff1a00720c */ /* 0x000fe40003f05270 */
[----:B------:R-:W-:Y:S02]  /*0270*/  FSEL R6, R6, R9, !P1 ;  /* 0x0000000906067208 */ /* 0x000fe40004800000 */
[----:B------:R-:W-:-:S09]  /*0280*/  FSEL R7, R7, R10, !P1 ;  /* 0x0000000a07077208 */ /* 0x000fd20004800000 */
[----:B0-----:R-:W-:Y:S05]  /*0290*/  @P0 BRA `(.L_x_0) ;  /* 0x0000000000300947 */ /* 0x001fea0003800000 */
[----:B------:R-:W-:Y:S01]  /*02a0*/  IMAD.U32 R6, RZ, RZ, UR12 ;  /* 0x0000000cff067e24 */ /* 0x000fe2000f8e00ff */
[----:B------:R-:W-:Y:S01]  /*02b0*/  UISETP.NE.U32.AND UP0, UPT, UR9, URZ, UPT ;  /* 0x000000ff0900728c */ /* 0x000fe2000bf05070 */
[----:B------:R-:W-:Y:S01]  /*02c0*/  IMAD.U32 R7, RZ, RZ, UR13 ;  /* 0x0000000dff077e24 */ /* 0x000fe2000f8e00ff */
[----:B------:R-:W-:Y:S02]  /*02d0*/  UISETP.GE.AND UP1, UPT, UR13, URZ, UPT ;  /* 0x000000ff0d00728c */ /* 0x000fe4000bf26270 */
[----:B------:R-:W-:-:S03]  /*02e0*/  UISETP.NE.AND.EX UP0, UPT, UR8, -0x80000000, UPT, UP0 ;  /* 0x800000000800788c */ /* 0x000fc6000bf05300 */
[----:B------:R-:W-:Y:S01]  /*02f0*/  DSETP.NEU.AND P1, PT, |R6|, 0.5, PT ;  /* 0x3fe000000600742a */ /* 0x000fe20003f2d200 */
[----:B------:R-:W-:Y:S01]  /*0300*/  USEL UR4, UR15, URZ, !UP0 ;  /* 0x000000ff0f047287 */ /* 0x000fe2000c000000 */
[----:B------:R-:W-:-:S12]  /*0310*/  IMAD.MOV.U32 R6, RZ, RZ, RZ ;  /* 0x000000ffff067224 */ /* 0x000fd800078e00ff */
[----:B------:R-:W-:Y:S01]  /*0320*/  VOTEU.ANY UP0, P1 ;  /* 0x0000000000ff7886 */ /* 0x000fe20000800100 */
[----:B------:R-:W-:-:S04]  /*0330*/  USEL UR4, UR4, URZ, UP0 ;  /* 0x000000ff04047287 */ /* 0x000fc80008000000 */
[----:B------:R-:W-:-:S06]  /*0340*/  @!UP1 ULOP3.LUT UR4, UR4, 0x7ff00000, URZ, 0xfc, !UPT ;  /* 0x7ff0000004049892 */ /* 0x000fcc000f8efcff */
[----:B------:R-:W-:-:S07]  /*0350*/  IMAD.U32 R7, RZ, RZ, UR4 ;  /* 0x00000004ff077e24 */ /* 0x000fce000f8e00ff */
.L_x_0:
[----:B------:R-:W-:Y:S02]  /*0360*/  VOTEU.ANY UR4, UPT, PT ;  /* 0x0000000000047886 */ /* 0x000fe400038e0100 */
[----:B------:R-:W-:Y:S02]  /*0370*/  UPOPC UR6, UR4 ;  /* 0x00000004000672bf */ /* 0x000fe40008000000 */
[----:B------:R-:W-:Y:S02]  /*0380*/  UFLO.U32 UR5, UR4 ;  /* 0x00000004000572bd */ /* 0x000fe400080e0000 */
[----:B------:R-:W-:Y:S01]  /*0390*/  UIMAD.WIDE.U32 UR6, UR6, 0x1, URZ ;  /* 0x00000001060678a5 */ /* 0x000fe2000f8e00ff */
[----:B------:R-:W-:-:S03]  /*03a0*/  UMOV UR4, URZ ;  /* 0x000000ff00047c82 */ /* 0x000fc60008000000 */
[----:B------:R-:W-:Y:S01]  /*03b0*/  UIADD3 UR4, UPT, UPT, UR7, UR4, URZ ;  /* 0x0000000407047290 */ /* 0x000fe2000fffe0ff */
[----:B------:R-:W-:Y:S01]  /*03c0*/  ISETP.EQ.U32.AND P1, PT, R0, UR5, PT ;  /* 0x0000000500007c0c */ /* 0x000fe2000bf22070 */
[----:B------:R-:W-:Y:S01]  /*03d0*/  IMAD.U32 R8, RZ, RZ, UR6 ;  /* 0x00000006ff087e24 */ /* 0x000fe2000f8e00ff */
[----:B------:R-:W-:-:S03]  /*03e0*/  MOV R9, UR7 ;  /* 0x0000000700097c02 */ /* 0x000fc60008000f00 */
[----:B------:R-:W-:-:S05]  /*03f0*/  IMAD.U32 R9, RZ, RZ, UR4 ;  /* 0x00000004ff097e24 */ /* 0x000fca000f8e00ff */
[----:B------:R-:W0:Y:S03]  /*0400*/  LDCU UR4, c[0x0][0x380] ;  /* 0x00007000ff0477ac */ /* 0x000e260008000800 */
[----:B-1----:R1:W-:Y:S01]  /*0410*/  @P1 REDG.E.ADD.64.STRONG.GPU desc[UR10][R2.64], R8 ;  /* 0x000000080200198e */ /* 0x0023e2000c12e50a */
[----:B------:R-:W-:-:S04]  /*0420*/  ISETP.NE.AND P1, PT, R26, 0x1, PT ;  /* 0x000000011a00780c */ /* 0x000fc80003f25270 */
[----:B------:R-:W-:Y:S02]  /*0430*/  FSEL R6, R6, RZ, P1 ;  /* 0x000000ff06067208 */ /* 0x000fe40000800000 */
[----:B------:R-:W-:Y:S02]  /*0440*/  FSEL R7, R7, 1.875, P1 ;  /* 0x3ff0000007077808 */ /* 0x000fe40000800000 */
[----:B0-----:R-:W-:-:S04]  /*0450*/  ISETP.NE.AND P2, PT, RZ, UR4, PT ;  /* 0x00000004ff007c0c */ /* 0x001fc8000bf45270 */
[----:B------:R-:W-:Y:S02]  /*0460*/  FSEL R6, R6, RZ, P2 ;  /* 0x000000ff06067208 */ /* 0x000fe40001000000 */
[----:B------:R-:W-:-:S04]  /*0470*/  FSEL R7, R7, 1.875, P2 ;  /* 0x3ff0000007077808 */ /* 0x000fc80001000000 */
[----:B------:R-:W0:Y:S02]  /*0480*/  F2I.F64.TRUNC R6, R6 ;  /* 0x0000000600067311 */ /* 0x000e24000030d100 */
[----:B0-----:R-:W-:-:S13]  /*0490*/  ISETP.GE.AND P1, PT, R27, R6, PT ;  /* 0x000000061b00720c */ /* 0x001fda0003f26270 */
[----:B-1----:R-:W-:Y:S05]  /*04a0*/  @P1 EXIT ;  /* 0x000000000000194d */ /* 0x002fea0003800000 */
[----:B------:R-:W-:Y:S01]  /*04b0*/  IABS R0, R26 ;  /* 0x0000001a00007213 */ /* 0x000fe20000000000 */
[----:B------:R-:W-:Y:S01]  /*04c0*/  IMAD.MOV.U32 R14, RZ, RZ, RZ ;  /* 0x000000ffff0e7224 */ /* 0x000fe200078e00ff */
[----:B------:R-:W-:Y:S01]  /*04d0*/  IABS R7, R6 ;  /* 0x0000000600077213 */ /* 0x000fe20000000000 */
[----:B------:R-:W-:Y:S01]  /*04e0*/  BSSY.RECONVERGENT B0, `(.L_x_1) ;  /* 0x000016d000007945 */ /* 0x000fe20003800200 */
[----:B------:R-:W0:Y:S01]  /*04f0*/  I2F.RP R2, R0 ;  /* 0x0000000000027306 */ /* 0x000e220000209400 */
[-C--:B------:R-:W-:Y:S02]  /*0500*/  IABS R8, R26.reuse ;  /* 0x0000001a00087213 */ /* 0x080fe40000000000 */
[----:B------:R-:W-:-:S03]  /*0510*/  LOP3.LUT R12, RZ, R26, RZ, 0x33, !PT ;  /* 0x0000001aff0c7212 */ /* 0x000fc600078e33ff */
[----:B------:R-:W-:Y:S02]  /*0520*/  IMAD.MOV R13, RZ, RZ, -R8 ;  /* 0x000000ffff0d7224 */ /* 0x000fe400078e0a08 */
[----:B0-----:R-:W0:Y:S02]  /*0530*/  MUFU.RCP R2, R2 ;  /* 0x0000000200027308 */ /* 0x001e240000001000 */
[----:B0-----:R-:W-:-:S06]  /*0540*/  VIADD R15, R2, 0xffffffe ;  /* 0x0ffffffe020f7836 */ /* 0x001fcc0000000000 */
[----:B------:R-:W0:Y:S02]  /*0550*/  F2I.FTZ.U32.TRUNC.NTZ R15, R15 ;  /* 0x0000000f000f7305 */ /* 0x000e24000021f000 */
[----:B0-----:R-:W-:-:S04]  /*0560*/  IMAD.MOV R3, RZ, RZ, -R15 ;  /* 0x000000ffff037224 */ /* 0x001fc800078e0a0f */
[----:B------:R-:W-:-:S04]  /*0570*/  IMAD R3, R3, R0, RZ ;  /* 0x0000000003037224 */ /* 0x000fc800078e02ff */
[----:B------:R-:W-:-:S06]  /*0580*/  IMAD.HI.U32 R14, R15, R3, R14 ;  /* 0x000000030f0e7227 */ /* 0x000fcc00078e000e */
[----:B------:R-:W-:-:S04]  /*0590*/  IMAD.HI.U32 R2, R14, R7, RZ ;  /* 0x000000070e027227 */ /* 0x000fc800078e00ff */
[----:B------:R-:W-:-:S05]  /*05a0*/  IMAD R3, R2, R13, R7 ;  /* 0x0000000d02037224 */ /* 0x000fca00078e0207 */
[----:B------:R-:W-:-:S13]  /*05b0*/  ISETP.GT.U32.AND P2, PT, R0, R3, PT ;  /* 0x000000030000720c */ /* 0x000fda0003f44070 */
[----:B------:R-:W-:Y:S02]  /*05c0*/  @!P2 IMAD.IADD R3, R3, 0x1, -R0 ;  /* 0x000000010303a824 */ /* 0x000fe400078e0a00 */
[----:B------:R-:W-:-:S03]  /*05d0*/  @!P2 VIADD R2, R2, 0x1 ;  /* 0x000000010202a836 */ /* 0x000fc60000000000 */
[----:B------:R-:W-:Y:S02]  /*05e0*/  ISETP.GE.U32.AND P1, PT, R3, R0, PT ;  /* 0x000000000300720c */ /* 0x000fe40003f26070 */
[----:B------:R-:W-:-:S04]  /*05f0*/  LOP3.LUT R3, R6, R26, RZ, 0x3c, !PT ;  /* 0x0000001a06037212 */ /* 0x000fc800078e3cff */
[----:B------:R-:W-:-:S07]  /*0600*/  ISETP.GE.AND P3, PT, R3, RZ, PT ;  /* 0x000000ff0300720c */ /* 0x000fce0003f66270 */
[----:B------:R-:W-:-:S06]  /*0610*/  @P1 VIADD R2, R2, 0x1 ;  /* 0x0000000102021836 */ /* 0x000fcc0000000000 */
[----:B------:R-:W-:-:S05]  /*0620*/  @!P3 IMAD.MOV R2, RZ, RZ, -R2 ;  /* 0x000000ffff02b224 */ /* 0x000fca00078e0a02 */
[----:B------:R-:W-:-:S04]  /*0630*/  SEL R16, R12, R2, !P0 ;  /* 0x000000020c107207 */ /* 0x000fc80004000000 */
[----:B------:R-:W-:-:S13]  /*0640*/  ISETP.GE.AND P1, PT, R27, R16, PT ;  /* 0x000000101b00720c */ /* 0x000fda0003f26270 */
[----:B------:R-:W-:Y:S05]  /*0650*/  @P1 BRA `(.L_x_2) ;  /* 0x0000000800a81947 */ /* 0x000fea0003800000 */
[----:B------:R-:W-:Y:S01]  /*0660*/  IABS R17, R16 ;  /* 0x0000001000117213 */ /* 0x000fe20000000000 */
[C---:B------:R-:W-:Y:S01]  /*0670*/  IMAD R15, R26.reuse, R26, RZ ;  /* 0x0000001a1a0f7224 */ /* 0x040fe200078e02ff */
[----:B------:R-:W0:Y:S02]  /*0680*/  LDCU.64 UR4, c[0x4][0x8] ;  /* 0x01000100ff0477ac */ /* 0x000e240008000a00 */
[----:B------:R-:W1:Y:S01]  /*0690*/  I2F.RP R3, R17 ;  /* 0x0000001100037306 */ /* 0x000e620000209400 */
[-C--:B------:R-:W-:Y:S01]  /*06a0*/  IMAD R20, R15, R15.reuse, RZ ;  /* 0x0000000f0f147224 */ /* 0x080fe200078e02ff */
[-C--:B------:R-:W-:Y:S01]  /*06b0*/  IABS R18, R15.reuse ;  /* 0x0000000f00127213 */ /* 0x080fe20000000000 */
[----:B------:R-:W-:-:S03]  /*06c0*/  IMAD R22, R26, R15, RZ ;  /* 0x0000000f1a167224 */ /* 0x000fc600078e02ff */
[----:B------:R-:W-:Y:S02]  /*06d0*/  IABS R19, R20 ;  /* 0x0000001400137213 */ /* 0x000fe40000000000 */
[----:B------:R-:W-:Y:S01]  /*06e0*/  IABS R21, R22 ;  /* 0x0000001600157213 */ /* 0x000fe20000000000 */
[----:B------:R-:W-:Y:S08]  /*06f0*/  I2F.RP R6, R18 ;  /* 0x0000001200067306 */ /* 0x000ff00000209400 */
[----:B------:R-:W2:Y:S08]  /*0700*/  I2F.RP R10, R19 ;  /* 0x00000013000a7306 */ /* 0x000eb00000209400 */
[----:B-1----:R-:W1:Y:S08]  /*0710*/  MUFU.RCP R3, R3 ;  /* 0x0000000300037308 */ /* 0x002e700000001000 */
[----:B------:R-:W3:Y:S08]  /*0720*/  I2F.RP R23, R21 ;  /* 0x0000001500177306 */ /* 0x000ef00000209400 */
[----:B--2---:R-:W2:Y:S01]  /*0730*/  MUFU.RCP R10, R10 ;  /* 0x0000000a000a7308 */ /* 0x004ea20000001000 */
[----:B-1----:R-:W-:-:S07]  /*0740*/  IADD3 R3, PT, PT, R3, 0xffffffe, RZ ;  /* 0x0ffffffe03037810 */ /* 0x002fce0007ffe0ff */
[----:B---3--:R-:W1:Y:S08]  /*0750*/  MUFU.RCP R23, R23 ;  /* 0x0000001700177308 */ /* 0x008e700000001000 */
[----:B------:R2:W3:Y:S08]  /*0760*/  MUFU.RCP R2, R6 ;  /* 0x0000000600027308 */ /* 0x0004f00000001000 */
[----:B------:R-:W4:Y:S01]  /*0770*/  F2I.FTZ.U32.TRUNC.NTZ R3, R3 ;  /* 0x0000000300037305 */ /* 0x000f22000021f000 */
[----:B--2---:R-:W-:-:S02]  /*0780*/  VIADD R6, R10, 0xffffffe ;  /* 0x0ffffffe0a067836 */ /* 0x004fc40000000000 */
[----:B-1----:R-:W-:-:S05]  /*0790*/  VIADD R8, R23, 0xffffffe ;  /* 0x0ffffffe17087836 */ /* 0x002fca0000000000 */
[----:B------:R1:W2:Y:S01]  /*07a0*/  F2I.FTZ.U32.TRUNC.NTZ R7, R6 ;  /* 0x0000000600077305 */ /* 0x0002a2000021f000 */
[----:B---3--:R-:W-:Y:S02]  /*07b0*/  VIADD R11, R2, 0xffffffe ;  /* 0x0ffffffe020b7836 */ /* 0x008fe40000000000 */
[----:B----4-:R-:W-:-:S05]  /*07c0*/  IMAD.MOV R24, RZ, RZ, -R3 ;  /* 0x000000ffff187224 */ /* 0x010fca00078e0a03 */
[----:B------:R-:W3:Y:S01]  /*07d0*/  F2I.FTZ.U32.TRUNC.NTZ R9, R8 ;  /* 0x0000000800097305 */ /* 0x000ee2000021f000 */
[----:B-1----:R-:W-:Y:S02]  /*07e0*/  IMAD.MOV.U32 R6, RZ, RZ, RZ ;  /* 0x000000ffff067224 */ /* 0x002fe400078e00ff */
[----:B------:R-:W-:-:S04]  /*07f0*/  IMAD.MOV.U32 R2, RZ, RZ, R24 ;  /* 0x000000ffff027224 */ /* 0x000fc800078e0018 */
[----:B------:R-:W-:Y:S01]  /*0800*/  IMAD R23, R2, R17, RZ ;  /* 0x0000001102177224 */ /* 0x000fe200078e02ff */
[----:B------:R-:W1:Y:S01]  /*0810*/  F2I.FTZ.U32.TRUNC.NTZ R11, R11 ;  /* 0x0000000b000b7305 */ /* 0x000e62000021f000 */
[----:B------:R-:W-:Y:S02]  /*0820*/  IMAD.MOV.U32 R2, RZ, RZ, RZ ;  /* 0x000000ffff027224 */ /* 0x000fe400078e00ff */
[----:B--2---:R-:W-:Y:S02]  /*0830*/  IMAD.MOV R10, RZ, RZ, -R7 ;  /* 0x000000ffff0a7224 */ /* 0x004fe400078e0a07 */
[----:B------:R-:W-:-:S04]  /*0840*/  IMAD.HI.U32 R2, R3, R23, R2 ;  /* 0x0000001703027227 */ /* 0x000fc800078e0002 */
[----:B------:R-:W-:Y:S02]  /*0850*/  IMAD R3, R10, R19, RZ ;  /* 0x000000130a037224 */ /* 0x000fe400078e02ff */
[----:B---3--:R-:W-:Y:S02]  /*0860*/  IMAD.MOV R8, RZ, RZ, -R9 ;  /* 0x000000ffff087224 */ /* 0x008fe400078e0a09 */
[----:B------:R-:W-:Y:S01]  /*0870*/  IMAD.HI.U32 R6, R7, R3, R6 ;  /* 0x0000000307067227 */ /* 0x000fe200078e0006 */
[----:B------:R-:W-:Y:S02]  /*0880*/  IABS R7, R27 ;  /* 0x0000001b00077213 */ /* 0x000fe40000000000 */
[----:B-1----:R-:W-:Y:S01]  /*0890*/  IADD3 R23, PT, PT, RZ, -R11, RZ ;  /* 0x8000000bff177210 */ /* 0x002fe20007ffe0ff */
[----:B------:R-:W-:Y:S02]  /*08a0*/  IMAD R3, R8, R21, RZ ;  /* 0x0000001508037224 */ /* 0x000fe400078e02ff */
[----:B------:R-:W-:-:S02]  /*08b0*/  IMAD.MOV.U32 R8, RZ, RZ, RZ ;  /* 0x000000ffff087224 */ /* 0x000fc400078e00ff */
[----:B------:R-:W-:Y:S02]  /*08c0*/  IMAD.MOV.U32 R10, RZ, RZ, RZ ;  /* 0x000000ffff0a7224 */ /* 0x000fe400078e00ff */
[----:B------:R-:W-:Y:S01]  /*08d0*/  IMAD.HI.U32 R8, R9, R3, R8 ;  /* 0x0000000309087227 */ /* 0x000fe200078e0008 */
[----:B------:R-:W-:-:S03]  /*08e0*/  IABS R9, R15 ;  /* 0x0000000f00097213 */ /* 0x000fc60000000000 */
[----:B------:R-:W-:Y:S02]  /*08f0*/  IMAD.MOV.U32 R3, RZ, RZ, R7 ;  /* 0x000000ffff037224 */ /* 0x000fe400078e0007 */
[----:B------:R-:W-:Y:S02]  /*0900*/  IMAD R7, R23, R18, RZ ;  /* 0x0000001217077224 */ /* 0x000fe400078e02ff */
[----:B------:R-:W-:-:S04]  /*0910*/  IMAD.HI.U32 R24, R14, R3, RZ ;  /* 0x000000030e187227 */ /* 0x000fc800078e00ff */
[----:B------:R-:W-:Y:S01]  /*0920*/  IMAD.HI.U32 R10, R11, R7, R10 ;  /* 0x000000070b0a7227 */ /* 0x000fe200078e000a */
[----:B------:R-:W-:-:S03]  /*0930*/  IABS R11, R22 ;  /* 0x00000016000b7213 */ /* 0x000fc60000000000 */
[----:B------:R-:W-:Y:S02]  /*0940*/  IMAD R7, R24, R13, R3 ;  /* 0x0000000d18077224 */ /* 0x000fe400078e0203 */
[----:B------:R-:W-:Y:S01]  /*0950*/  IMAD.MOV R28, RZ, RZ, -R11 ;  /* 0x000000ffff1c7224 */ /* 0x000fe200078e0a0b */
[----:B------:R-:W-:Y:S01]  /*0960*/  LOP3.LUT R11, R27, R15, RZ, 0x3c, !PT ;  /* 0x0000000f1b0b7212 */ /* 0x000fe200078e3cff */
[----:B------:R-:W-:Y:S01]  /*0970*/  IMAD.HI.U32 R8, R8, R3, RZ ;  /* 0x0000000308087227 */ /* 0x000fe200078e00ff */
[----:B------:R-:W-:-:S03]  /*0980*/  ISETP.GT.U32.AND P2, PT, R0, R7, PT ;  /* 0x000000070000720c */ /* 0x000fc60003f44070 */
[----:B------:R-:W-:Y:S02]  /*0990*/  IMAD.MOV R9, RZ, RZ, -R9 ;  /* 0x000000ffff097224 */ /* 0x000fe400078e0a09 */
[----:B------:R-:W-:-:S04]  /*09a0*/  IMAD.HI.U32 R10, R10, R3, RZ ;  /* 0x000000030a0a7227 */ /* 0x000fc800078e00ff */
[--C-:B------:R-:W-:Y:S02]  /*09b0*/  IMAD R28, R8, R28, R3.reuse ;  /* 0x0000001c081c7224 */ /* 0x100fe400078e0203 */
[----:B------:R-:W-:Y:S02]  /*09c0*/  IMAD R9, R10, R9, R3 ;  /* 0x000000090a097224 */ /* 0x000fe400078e0203 */
[----:B------:R-:W-:Y:S01]  /*09d0*/  @!P2 IMAD.IADD R7, R7, 0x1, -R0 ;  /* 0x000000010707a824 */ /* 0x000fe200078e0a00 */
[----:B------:R-:W-:Y:S01]  /*09e0*/  ISETP.GT.U32.AND P6, PT, R21, R28, PT ;  /* 0x0000001c1500720c */ /* 0x000fe20003fc4070 */
[----:B------:R-:W-:Y:S01]  /*09f0*/  @!P2 VIADD R24, R24, 0x1 ;  /* 0x000000011818a836 */ /* 0x000fe20000000000 */
[----:B------:R-:W-:Y:S01]  /*0a00*/  ISETP.GT.U32.AND P3, PT, R18, R9, PT ;  /* 0x000000091200720c */ /* 0x000fe20003f64070 */
[-C--:B------:R-:W-:Y:S01]  /*0a10*/  IMAD.HI.U32 R2, R2, R3.reuse, RZ ;  /* 0x0000000302027227 */ /* 0x080fe200078e00ff */
[----:B------:R-:W-:Y:S02]  /*0a20*/  ISETP.GE.U32.AND P1, PT, R7, R0, PT ;  /* 0x000000000700720c */ /* 0x000fe40003f26070 */
[----:B------:R-:W-:Y:S01]  /*0a30*/  LOP3.LUT R7, R27, R26, RZ, 0x3c, !PT ;  /* 0x0000001a1b077212 */ /* 0x000fe200078e3cff */
[----:B------:R-:W-:Y:S01]  /*0a40*/  IMAD.HI.U32 R6, R6, R3, RZ ;  /* 0x0000000306067227 */ /* 0x000fe200078e00ff */
[----:B------:R-:W-:-:S02]  /*0a50*/  ISETP.GE.AND P2, PT, R11, RZ, PT ;  /* 0x000000ff0b00720c */ /* 0x000fc40003f46270 */
[----:B------:R-:W-:Y:S02]  /*0a60*/  ISETP.GE.AND P5, PT, R7, RZ, PT ;  /* 0x000000ff0700720c */ /* 0x000fe40003fa6270 */
[----:B------:R-:W-:Y:S01]  /*0a70*/  IABS R7, R16 ;  /* 0x0000001000077213 */ /* 0x000fe20000000000 */
[----:B------:R-:W-:Y:S01]  /*0a80*/  @!P6 IMAD.IADD R28, R28, 0x1, -R21 ;  /* 0x000000011c1ce824 */ /* 0x000fe200078e0a15 */
[----:B------:R-:W-:Y:S01]  /*0a90*/  IABS R11, R20 ;  /* 0x00000014000b7213 */ /* 0x000fe20000000000 */
[----:B------:R-:W-:Y:S02]  /*0aa0*/  @!P3 IMAD.IADD R9, R9, 0x1, -R18 ;  /* 0x000000010909b824 */ /* 0x000fe400078e0a12 */
[----:B------:R-:W-:Y:S01]  /*0ab0*/  @P1 VIADD R24, R24, 0x1 ;  /* 0x0000000118181836 */ /* 0x000fe20000000000 */
[----:B------:R-:W-:Y:S01]  /*0ac0*/  ISETP.GE.U32.AND P1, PT, R28, R21, PT ;  /* 0x000000151c00720c */ /* 0x000fe20003f26070 */
[----:B------:R-:W-:Y:S01]  /*0ad0*/  @!P6 VIADD R8, R8, 0x1 ;  /* 0x000000010808e836 */ /* 0x000fe20000000000 */
[----:B------:R-:W-:Y:S01]  /*0ae0*/  ISETP.GE.U32.AND P4, PT, R9, R18, PT ;  /* 0x000000120900720c */ /* 0x000fe20003f86070 */
[----:B------:R-:W-:Y:S01]  /*0af0*/  @!P3 VIADD R10, R10, 0x1 ;  /* 0x000000010a0ab836 */ /* 0x000fe20000000000 */
[----:B------:R-:W-:Y:S01]  /*0b00*/  IADD3 R9, PT, PT, RZ, -R7, RZ ;  /* 0x80000007ff097210 */ /* 0x000fe20007ffe0ff */
[----:B------:R-:W-:Y:S01]  /*0b10*/  IMAD.MOV.U32 R7, RZ, RZ, R24 ;  /* 0x000000ffff077224 */ /* 0x000fe200078e0018 */
[----:B------:R-:W-:-:S02]  /*0b20*/  LOP3.LUT R18, R27, R22, RZ, 0x3c, !PT ;  /* 0x000000161b127212 */ /* 0x000fc400078e3cff */
[----:B------:R-:W-:Y:S01]  /*0b30*/  ISETP.NE.AND P3, PT, R22, RZ, PT ;  /* 0x000000ff1600720c */ /* 0x000fe20003f65270 */
[----:B------:R-:W-:Y:S01]  /*0b40*/  IMAD R24, R2, R9, R3 ;  /* 0x0000000902187224 */ /* 0x000fe200078e0203 */
[----:B------:R-:W-:Y:S01]  /*0b50*/  ISETP.GE.AND P6, PT, R18, RZ, PT ;  /* 0x000000ff1200720c */ /* 0x000fe20003fc6270 */
[----:B------:R-:W-:Y:S02]  /*0b60*/  @!P5 IMAD.MOV R7, RZ, RZ, -R7 ;  /* 0x000000ffff07d224 */ /* 0x000fe400078e0a07 */
[----:B------:R-:W-:Y:S01]  /*0b70*/  @P1 VIADD R8, R8, 0x1 ;  /* 0x0000000108081836 */ /* 0x000fe20000000000 */
[----:B------:R-:W-:Y:S01]  /*0b80*/  ISETP.GT.U32.AND P5, PT, R17, R24, PT ;  /* 0x000000181100720c */ /* 0x000fe20003fa4070 */
[----:B------:R-:W-:Y:S01]  /*0b90*/  IMAD.MOV R18, RZ, RZ, -R11 ;  /* 0x000000ffff127224 */ /* 0x000fe200078e0a0b */
[----:B------:R-:W-:Y:S01]  /*0ba0*/  ISETP.NE.AND P1, PT, R15, RZ, PT ;  /* 0x000000ff0f00720c */ /* 0x000fe20003f25270 */
[----:B------:R-:W-:Y:S01]  /*0bb0*/  @P4 VIADD R10, R10, 0x1 ;  /* 0x000000010a0a4836 */ /* 0x000fe20000000000 */
[----:B------:R-:W-:Y:S01]  /*0bc0*/  SEL R7, R12, R7, !P0 ;  /* 0x000000070c077207 */ /* 0x000fe20004000000 */
[----:B------:R-:W-:-:S02]  /*0bd0*/  IMAD R18, R6, R18, R3 ;  /* 0x0000001206127224 */ /* 0x000fc400078e0203 */
[----:B------:R-:W-:Y:S01]  /*0be0*/  @!P2 IMAD.MOV R10, RZ, RZ, -R10 ;  /* 0x000000ffff0aa224 */ /* 0x000fe200078e0a0a */
[----:B------:R-:W-:Y:S01]  /*0bf0*/  IABS R9, R7 ;  /* 0x0000000700097213 */ /* 0x000fe20000000000 */
[----:B------:R-:W-:Y:S01]  /*0c00*/  @!P6 IMAD.MOV R8, RZ, RZ, -R8 ;  /* 0x000000ffff08e224 */ /* 0x000fe200078e0a08 */
[----:B------:R-:W-:Y:S02]  /*0c10*/  ISETP.GT.U32.AND P2, PT, R19, R18, PT ;  /* 0x000000121300720c */ /* 0x000fe40003f44070 */
[----:B------:R-:W-:Y:S01]  /*0c20*/  @!P3 LOP3.LUT R8, RZ, R22, RZ, 0x33, !PT ;  /* 0x00000016ff08b212 */ /* 0x000fe200078e33ff */
[----:B------:R-:W-:Y:S01]  /*0c30*/  IMAD.HI.U32 R22, R14, R9, RZ ;  /* 0x000000090e167227 */ /* 0x000fe200078e00ff */
[----:B------:R-:W-:Y:S02]  /*0c40*/  @!P5 IADD3 R24, PT, PT, R24, -R17, RZ ;  /* 0x800000111818d210 */ /* 0x000fe40007ffe0ff */
[----:B------:R-:W-:Y:S01]  /*0c50*/  @!P1 LOP3.LUT R10, RZ, R15, RZ, 0x33, !PT ;  /* 0x0000000fff0a9212 */ /* 0x000fe200078e33ff */
[----:B------:R-:W-:Y:S01]  /*0c60*/  IMAD R9, R22, R13, R9 ;  /* 0x0000000d16097224 */ /* 0x000fe200078e0209 */
[----:B------:R-:W-:Y:S01]  /*0c70*/  ISETP.GE.U32.AND P6, PT, R24, R17, PT ;  /* 0x000000111800720c */ /* 0x000fe20003fc6070 */
[----:B------:R-:W-:Y:S01]  /*0c80*/  @!P5 VIADD R2, R2, 0x1 ;  /* 0x000000010202d836 */ /* 0x000fe20000000000 */
[----:B------:R-:W-:-:S02]  /*0c90*/  IABS R3, R10 ;  /* 0x0000000a00037213 */ /* 0x000fc40000000000 */
[----:B------:R-:W-:Y:S01]  /*0ca0*/  IABS R11, R8 ;  /* 0x00000008000b7213 */ /* 0x000fe20000000000 */
[----:B------:R-:W-:Y:S01]  /*0cb0*/  @!P2 IMAD.IADD R18, R18, 0x1, -R19 ;  /* 0x000000011212a824 */ /* 0x000fe200078e0a13 */
[----:B------:R-:W-:Y:S01]  /*0cc0*/  ISETP.GT.U32.AND P3, PT, R0, R9, PT ;  /* 0x000000090000720c */ /* 0x000fe20003f64070 */
[----:B------:R-:W-:Y:S01]  /*0cd0*/  IMAD.HI.U32 R22, R14, R3, RZ ;  /* 0x000000030e167227 */ /* 0x000fe200078e00ff */
[----:B------:R-:W-:Y:S02]  /*0ce0*/  LOP3.LUT R15, R27, R16, RZ, 0x3c, !PT ;  /* 0x000000101b0f7212 */ /* 0x000fe400078e3cff */
[----:B------:R-:W-:Y:S01]  /*0cf0*/  ISETP.GE.U32.AND P1, PT, R18, R19, PT ;  /* 0x000000131200720c */ /* 0x000fe20003f26070 */
[----:B------:R-:W-:Y:S01]  /*0d00*/  IMAD.HI.U32 R14, R14, R11, RZ ;  /* 0x0000000b0e0e7227 */ /* 0x000fe200078e00ff */
[----:B------:R-:W-:-:S03]  /*0d10*/  ISETP.GE.AND P4, PT, R15, RZ, PT ;  /* 0x000000ff0f00720c */ /* 0x000fc60003f86270 */
[-C--:B------:R-:W-:Y:S02]  /*0d20*/  IMAD R3, R22, R13.reuse, R3 ;  /* 0x0000000d16037224 */ /* 0x080fe400078e0203 */
[----:B------:R-:W-:Y:S01]  /*0d30*/  IMAD R13, R14, R13, R11 ;  /* 0x0000000d0e0d7224 */ /* 0x000fe200078e020b */
[----:B------:R-:W-:Y:S01]  /*0d40*/  LOP3.LUT R11, R27, R20, RZ, 0x3c, !PT ;  /* 0x000000141b0b7212 */ /* 0x000fe200078e3cff */
[----:B------:R-:W-:Y:S01]  /*0d50*/  @P6 VIADD R2, R2, 0x1 ;  /* 0x0000000102026836 */ /* 0x000fe20000000000 */
[----:B------:R-:W-:Y:S01]  /*0d60*/  ISETP.GT.U32.AND P6, PT, R0, R3, PT ;  /* 0x000000030000720c */ /* 0x000fe20003fc4070 */
[----:B------:R-:W-:Y:S01]  /*0d70*/  @!P2 VIADD R6, R6, 0x1 ;  /* 0x000000010606a836 */ /* 0x000fe20000000000 */
[----:B------:R-:W-:Y:S01]  /*0d80*/  ISETP.GT.U32.AND P5, PT, R0, R13, PT ;  /* 0x0000000d0000720c */ /* 0x000fe20003fa4070 */
[----:B------:R-:W-:Y:S01]  /*0d90*/  @!P3 IMAD.IADD R9, R9, 0x1, -R0 ;  /* 0x000000010909b824 */ /* 0x000fe200078e0a00 */
[----:B------:R-:W-:Y:S01]  /*0da0*/  ISETP.GE.AND P2, PT, R11, RZ, PT ;  /* 0x000000ff0b00720c */ /* 0x000fe20003f46270 */
[----:B------:R-:W-:Y:S01]  /*0db0*/  @!P4 IMAD.MOV R2, RZ, RZ, -R2 ;  /* 0x000000ffff02c224 */ /* 0x000fe200078e0a02 */
[----:B------:R-:W-:-:S02]  /*0dc0*/  @P1 IADD3 R6, PT, PT, R6, 0x1, RZ ;  /* 0x0000000106061810 */ /* 0x000fc40007ffe0ff */
[----:B------:R-:W-:Y:S02]  /*0dd0*/  ISETP.NE.AND P3, PT, R16, RZ, PT ;  /* 0x000000ff1000720c */ /* 0x000fe40003f65270 */
[----:B------:R-:W-:Y:S01]  /*0de0*/  ISETP.GT.U32.AND P1, PT, R0, R9, PT ;  /* 0x000000090000720c */ /* 0x000fe20003f24070 */
[----:B------:R-:W-:Y:S01]  /*0df0*/  IMAD.MOV.U32 R11, RZ, RZ, R6 ;  /* 0x000000ffff0b7224 */ /* 0x000fe200078e0006 */
[----:B------:R-:W-:Y:S01]  /*0e00*/  ISETP.NE.AND P4, PT, R20, RZ, PT ;  /* 0x000000ff1400720c */ /* 0x000fe20003f85270 */
[--C-:B------:R-:W-:Y:S02]  /*0e10*/  @!P6 IMAD.IADD R3, R3, 0x1, -R0.reuse ;  /* 0x000000010303e824 */ /* 0x100fe400078e0a00 */
[----:B------:R-:W-:Y:S01]  /*0e20*/  @!P5 IMAD.IADD R13, R13, 0x1, -R0 ;  /* 0x000000010d0dd824 */ /* 0x000fe200078e0a00 */
[----:B------:R-:W-:Y:S01]  /*0e30*/  ISETP.GE.AND P5, PT, R7, RZ, PT ;  /* 0x000000ff0700720c */ /* 0x000fe20003fa6270 */
[----:B------:R-:W-:Y:S01]  /*0e40*/  @!P2 IMAD.MOV R11, RZ, RZ, -R11 ;  /* 0x000000ffff0ba224 */ /* 0x000fe200078e0a0b */
[C---:B------:R-:W-:Y:S01]  /*0e50*/  ISETP.GT.U32.AND P6, PT, R0.reuse, R3, PT ;  /* 0x000000030000720c */ /* 0x040fe20003fc4070 */
[----:B------:R-:W-:Y:S01]  /*0e60*/  IMAD.MOV R7, RZ, RZ, -R7 ;  /* 0x000000ffff077224 */ /* 0x000fe200078e0a07 */
[----:B------:R-:W-:-:S02]  /*0e70*/  ISETP.GT.U32.AND P2, PT, R0, R13, PT ;  /* 0x0000000d0000720c */ /* 0x000fc40003f44070 */
[----:B------:R-:W-:Y:S01]  /*0e80*/  @!P3 LOP3.LUT R2, RZ, R16, RZ, 0x33, !PT ;  /* 0x00000010ff02b212 */ /* 0x000fe200078e33ff */
[--C-:B------:R-:W-:Y:S01]  /*0e90*/  @!P1 IMAD.IADD R9, R9, 0x1, -R0.reuse ;  /* 0x0000000109099824 */ /* 0x100fe200078e0a00 */
[----:B------:R-:W-:Y:S01]  /*0ea0*/  ISETP.GE.AND P3, PT, R8, RZ, PT ;  /* 0x000000ff0800720c */ /* 0x000fe20003f66270 */
[----:B------:R-:W-:Y:S01]  /*0eb0*/  IMAD R26, R26, R7, R27 ;  /* 0x000000071a1a7224 */ /* 0x000fe200078e021b */
[----:B------:R-:W-:Y:S02]  /*0ec0*/  ISETP.GE.AND P1, PT, R10, RZ, PT ;  /* 0x000000ff0a00720c */ /* 0x000fe40003f26270 */
[----:B------:R-:W-:Y:S01]  /*0ed0*/  @!P4 LOP3.LUT R11, RZ, R20, RZ, 0x33, !PT ;  /* 0x00000014ff0bc212 */ /* 0x000fe200078e33ff */
[----:B------:R-:W-:Y:S01]  /*0ee0*/  @!P5 IMAD.MOV R9, RZ, RZ, -R9 ;  /* 0x000000ffff09d224 */ /* 0x000fe200078e0a09 */
[----:B0-----:R-:W-:Y:S01]  /*0ef0*/  IADD3 R6, P4, PT, R2, UR4, RZ ;  /* 0x0000000402067c10 */ /* 0x001fe2000ff9e0ff */
[----:B------:R-:W-:Y:S02]  /*0f00*/  @!P6 IMAD.IADD R3, R3, 0x1, -R0 ;  /* 0x000000010303e824 */ /* 0x000fe400078e0a00 */
[----:B------:R-:W-:-:S02]  /*0f10*/  @!P2 IADD3 R13, PT, PT, R13, -R0, RZ ;  /* 0x800000000d0da210 */ /* 0x000fc40007ffe0ff */
[----:B------:R-:W-:Y:S01]  /*0f20*/  SEL R8, R12, R9, !P0 ;  /* 0x000000090c087207 */ /* 0x000fe20004000000 */
[----:B------:R-:W-:Y:S01]  /*0f30*/  IMAD.MOV.U32 R9, RZ, RZ, R3 ;  /* 0x000000ffff097224 */ /* 0x000fe200078e0003 */
[----:B------:R-:W-:Y:S01]  /*0f40*/  LEA.HI.X.SX32 R7, R2, UR5, 0x1, P4 ;  /* 0x0000000502077c11 */ /* 0x000fe2000a0f0eff */
[----:B------:R-:W-:Y:S01]  /*0f50*/  @!P3 IMAD.MOV R13, RZ, RZ, -R13 ;  /* 0x000000ffff0db224 */ /* 0x000fe200078e0a0d */
[----:B------:R-:W-:Y:S01]  /*0f60*/  IADD3 R2, P2, PT, R11, UR4, RZ ;  /* 0x000000040b027c10 */ /* 0x000fe2000ff5e0ff */
[----:B------:R-:W-:Y:S01]  /*0f70*/  @!P1 IMAD.MOV R9, RZ, RZ, -R9 ;  /* 0x000000ffff099224 */ /* 0x000fe200078e0a09 */
[----:B------:R-:W-:Y:S01]  /*0f80*/  IADD3 R10, P1, PT, R8, UR4, RZ ;  /* 0x00000004080a7c10 */ /* 0x000fe2000ff3e0ff */
[----:B------:R-:W2:Y:S01]  /*0f90*/  LDG.E.U8 R0, desc[UR10][R6.64] ;  /* 0x0000000a06007981 */ /* 0x000ea2000c1e1100 */
[C---:B------:R-:W-:Y:S02]  /*0fa0*/  SEL R13, R12.reuse, R13, !P0 ;  /* 0x0000000d0c0d7207 */ /* 0x040fe40004000000 */
[----:B------:R-:W-:-:S02]  /*0fb0*/  SEL R9, R12, R9, !P0 ;  /* 0x000000090c097207 */ /* 0x000fc40004000000 */
[----:B------:R-:W-:Y:S02]  /*0fc0*/  LEA.HI.X.SX32 R3, R11, UR5, 0x1, P2 ;  /* 0x000000050b037c11 */ /* 0x000fe400090f0eff */
[----:B------:R-:W-:Y:S02]  /*0fd0*/  LEA.HI.X.SX32 R11, R8, UR5, 0x1, P1 ;  /* 0x00000005080b7c11 */ /* 0x000fe400088f0eff */
[----:B------:R-:W-:Y:S01]  /*0fe0*/  IADD3 R14, P0, PT, R13, UR4, RZ ;  /* 0x000000040d0e7c10 */ /* 0x000fe2000ff1e0ff */
[----:B------:R-:W3:Y:S01]  /*0ff0*/  LDG.E.U8 R2, desc[UR10][R2.64] ;  /* 0x0000000a02027981 */ /* 0x000ee2000c1e1100 */
[----:B------:R-:W-:Y:S02]  /*1000*/  IADD3 R8, P1, PT, R9, UR4, RZ ;  /* 0x0000000409087c10 */ /* 0x000fe4000ff3e0ff */
[----:B------:R-:W-:Y:S01]  /*1010*/  IADD3 R12, P2, PT, R26, UR4, RZ ;  /* 0x000000041a0c7c10 */ /* 0x000fe2000ff5e0ff */
[----:B------:R-:W4:Y:S01]  /*1020*/  LDG.E.U8 R10, desc[UR10][R10.64] ;  /* 0x0000000a0a0a7981 */ /* 0x000f22000c1e1100 */
[----:B------:R-:W-:-:S02]  /*1030*/  LEA.HI.X.SX32 R15, R13, UR5, 0x1, P0 ;  /* 0x000000050d0f7c11 */ /* 0x000fc400080f0eff */
[----:B------:R-:W-:Y:S02]  /*1040*/  LEA.HI.X.SX32 R9, R9, UR5, 0x1, P1 ;  /* 0x0000000509097c11 */ /* 0x000fe400088f0eff */
[----:B------:R-:W-:Y:S01]  /*1050*/  LEA.HI.X.SX32 R13, R26, UR5, 0x1, P2 ;  /* 0x000000051a0d7c11 */ /* 0x000fe200090f0eff */
[----:B------:R-:W5:Y:S04]  /*1060*/  LDG.E.U8 R6, desc[UR10][R14.64] ;  /* 0x0000000a0e067981 */ /* 0x000f68000c1e1100 */
[----:B------:R-:W5:Y:S04]  /*1070*/  LDG.E.U8 R8, desc[UR10][R8.64] ;  /* 0x0000000a08087981 */ /* 0x000f68000c1e1100 */
[----:B------:R-:W5:Y:S04]  /*1080*/  LDG.E.U8 R12, desc[UR10][R12.64] ;  /* 0x0000000a0c0c7981 */ /* 0x000f68000c1e1100 */
[----:B--2---:R0:W-:Y:S04]  /*1090*/  STL.U8 [R1], R0 ;  /* 0x0000000001007387 */ /* 0x0041e80000100000 */
[----:B---3--:R0:W-:Y:S04]  /*10a0*/  STL.U8 [R1+0x1], R2 ;  /* 0x0000010201007387 */ /* 0x0081e80000100000 */
[----:B----4-:R0:W-:Y:S04]  /*10b0*/  STL.U8 [R1+0x4], R10 ;  /* 0x0000040a01007387 */ /* 0x0101e80000100000 */
[----:B-----5:R0:W-:Y:S04]  /*10c0*/  STL.U8 [R1+0x2], R6 ;  /* 0x0000020601007387 */ /* 0x0201e80000100000 */
[----:B------:R0:W-:Y:S04]  /*10d0*/  STL.U8 [R1+0x3], R8 ;  /* 0x0000030801007387 */ /* 0x0001e80000100000 */
[----:B------:R0:W-:Y:S01]  /*10e0*/  STL.U8 [R1+0x5], R12 ;  /* 0x0000050c01007387 */ /* 0x0001e20000100000 */
[----:B------:R-:W-:Y:S05]  /*10f0*/  BRA `(.L_x_3) ;  /* 0x0000000800ac7947 */ /* 0x000fea0003800000 */
.L_x_2:
[----:B------:R-:W-:Y:S01]  /*1100*/  IABS R6, R16 ;  /* 0x0000001000067213 */ /* 0x000fe20000000000 */
[C---:B------:R-:W-:Y:S01]  /*1110*/  IMAD R9, R26.reuse, R26, RZ ;  /* 0x0000001a1a097224 */ /* 0x040fe200078e02ff */
[----:B------:R-:W-:Y:S01]  /*1120*/  IABS R10, R16 ;  /* 0x00000010000a7213 */ /* 0x000fe20000000000 */
[----:B------:R-:W0:Y:S01]  /*1130*/  LDCU.64 UR4, c[0x4][0x8] ;  /* 0x01000100ff0477ac */ /* 0x000e220008000a00 */
[----:B------:R-:W1:Y:S01]  /*1140*/  I2F.RP R7, R6 ;  /* 0x0000000600077306 */ /* 0x000e620000209400 */
[-C--:B------:R-:W-:Y:S01]  /*1150*/  IMAD R8, R26, R9.reuse, RZ ;  /* 0x000000091a087224 */ /* 0x080fe200078e02ff */
[----:B------:R-:W-:Y:S02]  /*1160*/  IABS R17, R9 ;  /* 0x0000000900117213 */ /* 0x000fe40000000000 */
[----:B------:R-:W-:Y:S02]  /*1170*/  IABS R19, R27 ;  /* 0x0000001b00137213 */ /* 0x000fe40000000000 */
[----:B------:R-:W-:-:S02]  /*1180*/  IABS R18, R8 ;  /* 0x0000000800127213 */ /* 0x000fc40000000000 */
[----:B------:R-:W-:Y:S02]  /*1190*/  IABS R22, R8 ;  /* 0x0000000800167213 */ /* 0x000fe40000000000 */
[----:B------:R-:W2:Y:S08]  /*11a0*/  I2F.RP R11, R18 ;  /* 0x00000012000b7306 */ /* 0x000eb00000209400 */
[----:B-1----:R-:W1:Y:S08]  /*11b0*/  MUFU.RCP R7, R7 ;  /* 0x0000000700077308 */ /* 0x002e700000001000 */
[----:B--2---:R-:W-:Y:S01]  /*11c0*/  MUFU.RCP R11, R11 ;  /* 0x0000000b000b7308 */ /* 0x004fe20000001000 */
[----:B-1----:R-:W-:-:S07]  /*11d0*/  VIADD R2, R7, 0xffffffe ;  /* 0x0ffffffe07027836 */ /* 0x002fce0000000000 */
[----:B------:R1:W2:Y:S02]  /*11e0*/  F2I.FTZ.U32.TRUNC.NTZ R3, R2 ;  /* 0x0000000200037305 */ /* 0x0002a4000021f000 */
[----:B-1----:R-:W-:Y:S02]  /*11f0*/  IMAD.MOV.U32 R2, RZ, RZ, RZ ;  /* 0x000000ffff027224 */ /* 0x002fe400078e00ff */
[----:B--2---:R-:W-:-:S04]  /*1200*/  IMAD.MOV R15, RZ, RZ, -R3 ;  /* 0x000000ffff0f7224 */ /* 0x004fc800078e0a03 */
[----:B------:R-:W-:Y:S02]  /*1210*/  IMAD R7, R15, R6, RZ ;  /* 0x000000060f077224 */ /* 0x000fe400078e02ff */
[----:B------:R-:W1:Y:S02]  /*1220*/  I2F.RP R15, R17 ;  /* 0x00000011000f7306 */ /* 0x000e640000209400 */
[----:B------:R-:W-:-:S04]  /*1230*/  IMAD.HI.U32 R2, R3, R7, R2 ;  /* 0x0000000703027227 */ /* 0x000fc800078e0002 */
[----:B------:R-:W-:Y:S02]  /*1240*/  IMAD.MOV R3, RZ, RZ, -R10 ;  /* 0x000000ffff037224 */ /* 0x000fe400078e0a0a */
[----:B------:R-:W-:Y:S01]  /*1250*/  IMAD.HI.U32 R10, R2, R19, RZ ;  /* 0x00000013020a7227 */ /* 0x000fe200078e00ff */
[----:B------:R-:W-:-:S03]  /*1260*/  LOP3.LUT R2, R27, R16, RZ, 0x3c, !PT ;  /* 0x000000101b027212 */ /* 0x000fc600078e3cff */
[----:B------:R-:W-:Y:S01]  /*1270*/  IMAD R7, R10, R3, R19 ;  /* 0x000000030a077224 */ /* 0x000fe200078e0213 */
[----:B------:R-:W-:Y:S01]  /*1280*/  ISETP.GE.AND P3, PT, R2, RZ, PT ;  /* 0x000000ff0200720c */ /* 0x000fe20003f66270 */
[----:B------:R-:W-:Y:S01]  /*1290*/  VIADD R3, R11, 0xffffffe ;  /* 0x0ffffffe0b037836 */ /* 0x000fe20000000000 */
[----:B-1----:R-:W1:Y:S01]  /*12a0*/  MUFU.RCP R15, R15 ;  /* 0x0000000f000f7308 */ /* 0x002e620000001000 */
[----:B------:R-:W-:Y:S01]  /*12b0*/  IMAD R11, R9, R9, RZ ;  /* 0x00000009090b7224 */ /* 0x000fe200078e02ff */
[----:B------:R-:W-:Y:S01]  /*12c0*/  ISETP.GT.U32.AND P1, PT, R6, R7, PT ;  /* 0x000000070600720c */ /* 0x000fe20003f24070 */
[----:B------:R-:W-:-:S05]  /*12d0*/  IMAD.MOV.U32 R2, RZ, RZ, RZ ;  /* 0x000000ffff027224 */ /* 0x000fca00078e00ff */
[----:B------:R-:W2:Y:S07]  /*12e0*/  F2I.FTZ.U32.TRUNC.NTZ R3, R3 ;  /* 0x0000000300037305 */ /* 0x000eae000021f000 */
[-C--:B------:R-:W-:Y:S01]  /*12f0*/  @!P1 IADD3 R7, PT, PT, R7, -R6.reuse, RZ ;  /* 0x8000000607079210 */ /* 0x080fe20007ffe0ff */
[----:B------:R-:W-:Y:S01]  /*1300*/  @!P1 VIADD R10, R10, 0x1 ;  /* 0x000000010a0a9836 */ /* 0x000fe20000000000 */
[----:B------:R-:W-:Y:S01]  /*1310*/  ISETP.NE.AND P1, PT, R16, RZ, PT ;  /* 0x000000ff1000720c */ /* 0x000fe20003f25270 */
[----:B-1----:R-:W-:Y:S01]  /*1320*/  VIADD R21, R15, 0xffffffe ;  /* 0x0ffffffe0f157836 */ /* 0x002fe20000000000 */
[----:B------:R-:W-:-:S02]  /*1330*/  ISETP.GE.U32.AND P2, PT, R7, R6, PT ;  /* 0x000000060700720c */ /* 0x000fc40003f46070 */
[----:B------:R-:W-:Y:S01]  /*1340*/  IABS R15, R11 ;  /* 0x0000000b000f7213 */ /* 0x000fe20000000000 */
[----:B------:R2:W1:Y:S08]  /*1350*/  F2I.FTZ.U32.TRUNC.NTZ R7, R21 ;  /* 0x0000001500077305 */ /* 0x000470000021f000 */
[----:B------:R-:W3:Y:S01]  /*1360*/  I2F.RP R20, R15 ;  /* 0x0000000f00147306 */ /* 0x000ee20000209400 */
[----:B--2---:R-:W-:-:S02]  /*1370*/  IMAD.MOV R21, RZ, RZ, -R3 ;  /* 0x000000ffff157224 */ /* 0x004fc400078e0a03 */
[----:B------:R-:W-:Y:S02]  /*1380*/  @P2 VIADD R10, R10, 0x1 ;  /* 0x000000010a0a2836 */ /* 0x000fe40000000000 */
[----:B------:R-:W-:Y:S02]  /*1390*/  IMAD R21, R21, R18, RZ ;  /* 0x0000001215157224 */ /* 0x000fe400078e02ff */
[----:B------:R-:W-:Y:S01]  /*13a0*/  @!P3 IMAD.MOV R10, RZ, RZ, -R10 ;  /* 0x000000ffff0ab224 */ /* 0x000fe200078e0a0a */
[----:B------:R-:W-:Y:S01]  /*13b0*/  @!P1 LOP3.LUT R10, RZ, R16, RZ, 0x33, !PT ;  /* 0x00000010ff0a9212 */ /* 0x000fe200078e33ff */
[----:B-1----:R-:W-:Y:S02]  /*13c0*/  IMAD.MOV R6, RZ, RZ, -R7 ;  /* 0x000000ffff067224 */ /* 0x002fe400078e0a07 */
[----:B------:R-:W-:-:S04]  /*13d0*/  IMAD.HI.U32 R3, R3, R21, R2 ;  /* 0x0000001503037227 */ /* 0x000fc800078e0002 */
[----:B------:R-:W-:Y:S01]  /*13e0*/  IMAD.MOV R21, RZ, RZ, -R10 ;  /* 0x000000ffff157224 */ /* 0x000fe200078e0a0a */
[----:B---3--:R-:W1:Y:S01]  /*13f0*/  MUFU.RCP R20, R20 ;  /* 0x0000001400147308 */ /* 0x008e620000001000 */
[----:B------:R-:W-:Y:S01]  /*1400*/  IMAD R23, R6, R17, RZ ;  /* 0x0000001106177224 */ /* 0x000fe200078e02ff */
[----:B------:R-:W-:Y:S01]  /*1410*/  MOV R6, RZ ;  /* 0x000000ff00067202 */ /* 0x000fe20000000f00 */
[----:B------:R-:W-:-:S04]  /*1420*/  IMAD.HI.U32 R2, R14, R19, RZ ;  /* 0x000000130e027227 */ /* 0x000fc800078e00ff */
[----:B------:R-:W-:Y:S02]  /*1430*/  IMAD R16, R16, R21, R27 ;  /* 0x0000001510107224 */ /* 0x000fe400078e021b */
[----:B------:R-:W-:Y:S02]  /*1440*/  IMAD R21, R2, R13, R19 ;  /* 0x0000000d02157224 */ /* 0x000fe400078e0213 */
[----:B------:R-:W-:Y:S01]  /*1450*/  IMAD.HI.U32 R7, R7, R23, R6 ;  /* 0x0000001707077227 */ /* 0x000fe200078e0006 */
[----:B------:R-:W-:Y:S02]  /*1460*/  IABS R23, R9 ;  /* 0x0000000900177213 */ /* 0x000fe40000000000 */
[----:B------:R-:W-:Y:S02]  /*1470*/  ISETP.GT.U32.AND P1, PT, R0, R21, PT ;  /* 0x000000150000720c */ /* 0x000fe40003f24070 */
[----:B------:R-:W-:Y:S01]  /*1480*/  IABS R6, R16 ;  /* 0x0000001000067213 */ /* 0x000fe20000000000 */
[----:B------:R-:W-:-:S02]  /*1490*/  IMAD.MOV R19, RZ, RZ, -R23 ;  /* 0x000000ffff137224 */ /* 0x000fc400078e0a17 */
[----:B------:R-:W-:Y:S02]  /*14a0*/  IMAD.MOV R23, RZ, RZ, -R22 ;  /* 0x000000ffff177224 */ /* 0x000fe400078e0a16 */
[----:B------:R-:W-:Y:S02]  /*14b0*/  IMAD.MOV.U32 R22, RZ, RZ, R19 ;  /* 0x000000ffff167224 */ /* 0x000fe400078e0013 */
[----:B------:R-:W-:-:S04]  /*14c0*/  IMAD.HI.U32 R19, R3, R6, RZ ;  /* 0x0000000603137227 */ /* 0x000fc800078e00ff */
[----:B------:R-:W-:-:S04]  /*14d0*/  IMAD.HI.U32 R7, R7, R6, RZ ;  /* 0x0000000607077227 */ /* 0x000fc800078e00ff */
[----:B-1----:R-:W-:Y:S02]  /*14e0*/  VIADD R3, R20, 0xffffffe ;  /* 0x0ffffffe14037836 */ /* 0x002fe40000000000 */
[--C-:B------:R-:W-:Y:S02]  /*14f0*/  IMAD R23, R19, R23, R6.reuse ;  /* 0x0000001713177224 */ /* 0x100fe400078e0206 */
[----:B------:R-:W-:Y:S02]  /*1500*/  IMAD R20, R7, R22, R6 ;  /* 0x0000001607147224 */ /* 0x000fe400078e0206 */
[----:B------:R-:W-:Y:S01]  /*1510*/  @!P1 IMAD.IADD R21, R21, 0x1, -R0 ;  /* 0x0000000115159824 */ /* 0x000fe200078e0a00 */
[----:B------:R-:W-:Y:S01]  /*1520*/  ISETP.GT.U32.AND P6, PT, R18, R23, PT ;  /* 0x000000171200720c */ /* 0x000fe20003fc4070 */
[----:B------:R-:W1:Y:S01]  /*1530*/  F2I.FTZ.U32.TRUNC.NTZ R3, R3 ;  /* 0x0000000300037305 */ /* 0x000e62000021f000 */
[----:B------:R-:W-:Y:S01]  /*1540*/  ISETP.GT.U32.AND P5, PT, R17, R20, PT ;  /* 0x000000141100720c */ /* 0x000fe20003fa4070 */
[----:B------:R-:W-:Y:S01]  /*1550*/  @!P1 VIADD R2, R2, 0x1 ;  /* 0x0000000102029836 */ /* 0x000fe20000000000 */
[----:B------:R-:W-:-:S02]  /*1560*/  ISETP.GE.U32.AND P3, PT, R21, R0, PT ;  /* 0x000000001500720c */ /* 0x000fc40003f66070 */
[----:B------:R-:W-:-:S04]  /*1570*/  LOP3.LUT R21, R27, R26, RZ, 0x3c, !PT ;  /* 0x0000001a1b157212 */ /* 0x000fc800078e3cff */
[----:B------:R-:W-:-:S03]  /*1580*/  ISETP.GE.AND P2, PT, R21, RZ, PT ;  /* 0x000000ff1500720c */ /* 0x000fc60003f46270 */
[----:B------:R-:W-:Y:S02]  /*1590*/  @!P6 IMAD.IADD R23, R23, 0x1, -R18 ;  /* 0x000000011717e824 */ /* 0x000fe400078e0a12 */
[-C--:B------:R-:W-:Y:S01]  /*15a0*/  @!P5 IADD3 R20, PT, PT, R20, -R17.reuse, RZ ;  /* 0x800000111414d210 */ /* 0x080fe20007ffe0ff */
[----:B-1----:R-:W-:Y:S02]  /*15b0*/  IMAD.MOV R22, RZ, RZ, -R3 ;  /* 0x000000ffff167224 */ /* 0x002fe400078e0a03 */
[----:B------:R-:W-:Y:S01]  /*15c0*/  @P3 VIADD R2, R2, 0x1 ;  /* 0x0000000102023836 */ /* 0x000fe20000000000 */
[----:B------:R-:W-:Y:S01]  /*15d0*/  ISETP.GE.U32.AND P1, PT, R20, R17, PT ;  /* 0x000000111400720c */ /* 0x000fe20003f26070 */
[----:B------:R-:W-:Y:S01]  /*15e0*/  IMAD R21, R22, R15, RZ ;  /* 0x0000000f16157224 */ /* 0x000fe200078e02ff */
[----:B------:R-:W-:Y:S01]  /*15f0*/  ISETP.GE.U32.AND P4, PT, R23, R18, PT ;  /* 0x000000121700720c */ /* 0x000fe20003f86070 */
[----:B------:R-:W-:Y:S01]  /*1600*/  IMAD.MOV.U32 R17, RZ, RZ, R2 ;  /* 0x000000ffff117224 */ /* 0x000fe200078e0002 */
[C---:B------:R-:W-:Y:S01]  /*1610*/  LOP3.LUT R18, R16.reuse, R8, RZ, 0x3c, !PT ;  /* 0x0000000810127212 */ /* 0x040fe200078e3cff */
[----:B------:R-:W-:Y:S01]  /*1620*/  IMAD.MOV.U32 R2, RZ, RZ, RZ ;  /* 0x000000ffff027224 */ /* 0x000fe200078e00ff */
[----:B------:R-:W-:Y:S01]  /*1630*/  LOP3.LUT R20, R16, R9, RZ, 0x3c, !PT ;  /* 0x0000000910147212 */ /* 0x000fe200078e3cff */
[----:B------:R-:W-:Y:S01]  /*1640*/  @!P2 IMAD.MOV R17, RZ, RZ, -R17 ;  /* 0x000000ffff11a224 */ /* 0x000fe200078e0a11 */
[----:B------:R-:W-:Y:S01]  /*1650*/  ISETP.GE.AND P3, PT, R18, RZ, PT ;  /* 0x000000ff1200720c */ /* 0x000fe20003f66270 */
[----:B------:R-:W-:Y:S01]  /*1660*/  IMAD.HI.U32 R3, R3, R21, R2 ;  /* 0x0000001503037227 */ /* 0x000fe200078e0002 */
[----:B------:R-:W-:-:S02]  /*1670*/  ISETP.GE.AND P2, PT, R20, RZ, PT ;  /* 0x000000ff1400720c */ /* 0x000fc40003f46270 */
[----:B------:R-:W-:Y:S01]  /*1680*/  SEL R2, R12, R17, !P0 ;  /* 0x000000110c027207 */ /* 0x000fe20004000000 */
[----:B------:R-:W-:Y:S01]  /*1690*/  @!P6 VIADD R19, R19, 0x1 ;  /* 0x000000011313e836 */ /* 0x000fe20000000000 */
[-C--:B------:R-:W-:Y:S01]  /*16a0*/  IABS R17, R11.reuse ;  /* 0x0000000b00117213 */ /* 0x080fe20000000000 */
[----:B------:R-:W-:Y:S01]  /*16b0*/  @!P5 VIADD R7, R7, 0x1 ;  /* 0x000000010707d836 */ /* 0x000fe20000000000 */
[----:B------:R-:W-:Y:S01]  /*16c0*/  IABS R18, R2 ;  /* 0x0000000200127213 */ /* 0x000fe20000000000 */
[----:B------:R-:W-:Y:S01]  /*16d0*/  @P4 VIADD R19, R19, 0x1 ;  /* 0x0000000113134836 */ /* 0x000fe20000000000 */
[----:B------:R-:W-:Y:S01]  /*16e0*/  ISETP.NE.AND P4, PT, R8, RZ, PT ;  /* 0x000000ff0800720c */ /* 0x000fe20003f85270 */
[----:B------:R-:W-:Y:S01]  /*16f0*/  IMAD.MOV R20, RZ, RZ, -R17 ;  /* 0x000000ffff147224 */ /* 0x000fe200078e0a11 */
[----:B------:R-:W-:Y:S01]  /*1700*/  ISETP.NE.AND P6, PT, R9, RZ, PT ;  /* 0x000000ff0900720c */ /* 0x000fe20003fc5270 */
[----:B------:R-:W-:Y:S01]  /*1710*/  IMAD.MOV.U32 R17, RZ, RZ, R18 ;  /* 0x000000ffff117224 */ /* 0x000fe200078e0012 */
[----:B------:R-:W-:Y:S01]  /*1720*/  @P1 IADD3 R7, PT, PT, R7, 0x1, RZ ;  /* 0x0000000107071810 */ /* 0x000fe20007ffe0ff */
[----:B------:R-:W-:Y:S01]  /*1730*/  IMAD.HI.U32 R3, R3, R6, RZ ;  /* 0x0000000603037227 */ /* 0x000fe200078e00ff */
[----:B------:R-:W-:-:S03]  /*1740*/  LOP3.LUT R16, R16, R11, RZ, 0x3c, !PT ;  /* 0x0000000b10107212 */ /* 0x000fc600078e3cff */
[----:B------:R-:W-:-:S04]  /*1750*/  IMAD.HI.U32 R18, R14, R17, RZ ;  /* 0x000000110e127227 */ /* 0x000fc800078e00ff */
[----:B------:R-:W-:Y:S02]  /*1760*/  IMAD R6, R3, R20, R6 ;  /* 0x0000001403067224 */ /* 0x000fe400078e0206 */
[----:B------:R-:W-:Y:S01]  /*1770*/  @!P3 IMAD.MOV R19, RZ, RZ, -R19 ;  /* 0x000000ffff13b224 */ /* 0x000fe200078e0a13 */
[----:B------:R-:W-:Y:S01]  /*1780*/  @!P4 LOP3.LUT R19, RZ, R8, RZ, 0x33, !PT ;  /* 0x00000008ff13c212 */ /* 0x000fe200078e33ff */
[----:B------:R-:W-:Y:S02]  /*1790*/  IMAD R17, R18, R13, R17 ;  /* 0x0000000d12117224 */ /* 0x000fe400078e0211 */
[----:B------:R-:W-:Y:S01]  /*17a0*/  @!P2 IMAD.MOV R7, RZ, RZ, -R7 ;  /* 0x000000ffff07a224 */ /* 0x000fe200078e0a07 */
[----:B------:R-:W-:Y:S02]  /*17b0*/  @!P6 LOP3.LUT R7, RZ, R9, RZ, 0x33, !PT ;  /* 0x00000009ff07e212 */ /* 0x000fe400078e33ff */
[----:B------:R-:W-:Y:S02]  /*17c0*/  ISETP.GT.U32.AND P2, PT, R15, R6, PT ;  /* 0x000000060f00720c */ /* 0x000fe40003f44070 */
[----:B------:R-:W-:-:S02]  /*17d0*/  IABS R9, R19 ;  /* 0x0000001300097213 */ /* 0x000fc40000000000 */
[----:B------:R-:W-:Y:S02]  /*17e0*/  ISETP.GT.U32.AND P1, PT, R0, R17, PT ;  /* 0x000000110000720c */ /* 0x000fe40003f24070 */
[----:B------:R-:W-:Y:S01]  /*17f0*/  IABS R21, R7 ;  /* 0x0000000700157213 */ /* 0x000fe20000000000 */
[----:B------:R-:W-:-:S04]  /*1800*/  IMAD.HI.U32 R8, R14, R9, RZ ;  /* 0x000000090e087227 */ /* 0x000fc800078e00ff */
[----:B------:R-:W-:-:S04]  /*1810*/  IMAD.HI.U32 R14, R14, R21, RZ ;  /* 0x000000150e0e7227 */ /* 0x000fc800078e00ff */
[-C--:B------:R-:W-:Y:S02]  /*1820*/  IMAD R9, R8, R13.reuse, R9 ;  /* 0x0000000d08097224 */ /* 0x080fe400078e0209 */
[----:B------:R-:W-:Y:S02]  /*1830*/  IMAD R13, R14, R13, R21 ;  /* 0x0000000d0e0d7224 */ /* 0x000fe400078e0215 */
[----:B------:R-:W-:Y:S01]  /*1840*/  @!P2 IMAD.IADD R6, R6, 0x1, -R15 ;  /* 0x000000010606a824 */ /* 0x000fe200078e0a0f */
[C---:B------:R-:W-:Y:S01]  /*1850*/  ISETP.GT.U32.AND P3, PT, R0.reuse, R9, PT ;  /* 0x000000090000720c */ /* 0x040fe20003f64070 */
[----:B------:R-:W-:Y:S01]  /*1860*/  @!P1 IMAD.IADD R17, R17, 0x1, -R0 ;  /* 0x0000000111119824 */ /* 0x000fe200078e0a00 */
[----:B------:R-:W-:Y:S01]  /*1870*/  ISETP.GT.U32.AND P4, PT, R0, R13, PT ;  /* 0x0000000d0000720c */ /* 0x000fe20003f84070 */
[----:B------:R-:W-:Y:S01]  /*1880*/  @!P2 VIADD R3, R3, 0x1 ;  /* 0x000000010303a836 */ /* 0x000fe20000000000 */
[----:B------:R-:W-:Y:S02]  /*1890*/  ISETP.GE.U32.AND P6, PT, R6, R15, PT ;  /* 0x0000000f0600720c */ /* 0x000fe40003fc6070 */
[----:B------:R-:W-:-:S02]  /*18a0*/  ISETP.GT.U32.AND P5, PT, R0, R17, PT ;  /* 0x000000110000720c */ /* 0x000fc40003fa4070 */
[----:B------:R-:W-:Y:S02]  /*18b0*/  ISETP.GE.AND P1, PT, R16, RZ, PT ;  /* 0x000000ff1000720c */ /* 0x000fe40003f26270 */
[----:B------:R-:W-:Y:S01]  /*18c0*/  ISETP.GE.AND P2, PT, R2, RZ, PT ;  /* 0x000000ff0200720c */ /* 0x000fe20003f46270 */
[----:B------:R-:W-:Y:S02]  /*18d0*/  IMAD.MOV R2, RZ, RZ, -R2 ;  /* 0x000000ffff027224 */ /* 0x000fe400078e0a02 */
[--C-:B------:R-:W-:Y:S01]  /*18e0*/  @!P3 IMAD.IADD R9, R9, 0x1, -R0.reuse ;  /* 0x000000010909b824 */ /* 0x100fe200078e0a00 */
[----:B------:R-:W-:Y:S01]  /*18f0*/  ISETP.GE.AND P3, PT, R19, RZ, PT ;  /* 0x000000ff1300720c */ /* 0x000fe20003f66270 */
[----:B------:R-:W-:Y:S01]  /*1900*/  IMAD R26, R26, R2, R27 ;  /* 0x000000021a1a7224 */ /* 0x000fe200078e021b */
[----:B------:R-:W-:Y:S01]  /*1910*/  @!P4 IADD3 R13, PT, PT, R13, -R0, RZ ;  /* 0x800000000d0dc210 */ /* 0x000fe20007ffe0ff */
[----:B------:R-:W-:Y:S01]  /*1920*/  @P6 VIADD R3, R3, 0x1 ;  /* 0x0000000103036836 */ /* 0x000fe20000000000 */
[----:B------:R-:W-:Y:S01]  /*1930*/  ISETP.NE.AND P4, PT, R11, RZ, PT ;  /* 0x000000ff0b00720c */ /* 0x000fe20003f85270 */
[----:B------:R-:W-:Y:S01]  /*1940*/  @!P5 IMAD.IADD R17, R17, 0x1, -R0 ;  /* 0x000000011111d824 */ /* 0x000fe200078e0a00 */
[C---:B------:R-:W-:Y:S01]  /*1950*/  ISETP.GT.U32.AND P5, PT, R0.reuse, R9, PT ;  /* 0x000000090000720c */ /* 0x040fe20003fa4070 */
[----:B------:R-:W-:Y:S01]  /*1960*/  IMAD.MOV.U32 R6, RZ, RZ, R3 ;  /* 0x000000ffff067224 */ /* 0x000fe200078e0003 */
[----:B------:R-:W-:Y:S01]  /*1970*/  ISETP.GT.U32.AND P6, PT, R0, R13, PT ;  /* 0x0000000d0000720c */ /* 0x000fe20003fc4070 */
[----:B------:R-:W-:Y:S01]  /*1980*/  @!P2 IMAD.MOV R17, RZ, RZ, -R17 ;  /* 0x000000ffff11a224 */ /* 0x000fe200078e0a11 */
[----:B0-----:R-:W-:Y:S01]  /*1990*/  IADD3 R2, P2, PT, R10, UR4, RZ ;  /* 0x000000040a027c10 */ /* 0x001fe2000ff5e0ff */
[----:B------:R-:W-:Y:S01]  /*19a0*/  @!P1 IMAD.MOV R6, RZ, RZ, -R6 ;  /* 0x000000ffff069224 */ /* 0x000fe200078e0a06 */
[----:B------:R-:W-:-:S02]  /*19b0*/  ISETP.GE.AND P1, PT, R7, RZ, PT ;  /* 0x000000ff0700720c */ /* 0x000fc40003f26270 */
[----:B------:R-:W-:Y:S02]  /*19c0*/  SEL R17, R12, R17, !P0 ;  /* 0x000000110c117207 */ /* 0x000fe40004000000 */
[----:B------:R-:W-:Y:S02]  /*19d0*/  LEA.HI.X.SX32 R3, R10, UR5, 0x1, P2 ;  /* 0x000000050a037c11 */ /* 0x000fe400090f0eff */
[----:B------:R-:W-:Y:S01]  /*19e0*/  @!P4 LOP3.LUT R6, RZ, R11, RZ, 0x33, !PT ;  /* 0x0000000bff06c212 */ /* 0x000fe200078e33ff */
[--C-:B------:R-:W-:Y:S01]  /*19f0*/  @!P5 IMAD.IADD R9, R9, 0x1, -R0.reuse ;  /* 0x000000010909d824 */ /* 0x100fe200078e0a00 */
[----:B------:R-:W-:Y:S01]  /*1a00*/  IADD3 R10, P2, PT, R17, UR4, RZ ;  /* 0x00000004110a7c10 */ /* 0x000fe2000ff5e0ff */
[----:B------:R-:W-:Y:S02]  /*1a10*/  @!P6 IMAD.IADD R13, R13, 0x1, -R0 ;  /* 0x000000010d0de824 */ /* 0x000fe400078e0a00 */
[----:B------:R-:W-:Y:S01]  /*1a20*/  @!P3 IMAD.MOV R9, RZ, RZ, -R9 ;  /* 0x000000ffff09b224 */ /* 0x000fe200078e0a09 */
[----:B------:R-:W-:Y:S01]  /*1a30*/  LEA.HI.X.SX32 R11, R17, UR5, 0x1, P2 ;  /* 0x00000005110b7c11 */ /* 0x000fe200090f0eff */
[----:B------:R-:W2:Y:S01]  /*1a40*/  LDG.E.U8 R0, desc[UR10][R2.64] ;  /* 0x0000000a02007981 */ /* 0x000ea2000c1e1100 */
[----:B------:R-:W-:-:S02]  /*1a50*/  @!P1 IADD3 R13, PT, PT, -R13, RZ, RZ ;  /* 0x000000ff0d0d9210 */ /* 0x000fc40007ffe1ff */
[----:B------:R-:W-:Y:S01]  /*1a60*/  IADD3 R14, P1, PT, R6, UR4, RZ ;  /* 0x00000004060e7c10 */ /* 0x000fe2000ff3e0ff */
[----:B------:R-:W3:Y:S01]  /*1a70*/  LDG.E.U8 R10, desc[UR10][R10.64] ;  /* 0x0000000a0a0a7981 */ /* 0x000ee2000c1e1100 */
[C---:B------:R-:W-:Y:S02]  /*1a80*/  SEL R9, R12.reuse, R9, !P0 ;  /* 0x000000090c097207 */ /* 0x040fe40004000000 */
[----:B------:R-:W-:Y:S02]  /*1a90*/  SEL R13, R12, R13, !P0 ;  /* 0x0000000d0c0d7207 */ /* 0x000fe40004000000 */
[----:B------:R-:W-:Y:S02]  /*1aa0*/  LEA.HI.X.SX32 R15, R6, UR5, 0x1, P1 ;  /* 0x00000005060f7c11 */ /* 0x000fe400088f0eff */
[----:B------:R-:W-:Y:S02]  /*1ab0*/  IADD3 R6, P0, PT, R9, UR4, RZ ;  /* 0x0000000409067c10 */ /* 0x000fe4000ff1e0ff */
[----:B------:R-:W-:Y:S01]  /*1ac0*/  IADD3 R8, P1, PT, R13, UR4, RZ ;  /* 0x000000040d087c10 */ /* 0x000fe2000ff3e0ff */
[----:B------:R-:W4:Y:S01]  /*1ad0*/  LDG.E.U8 R2, desc[UR10][R14.64] ;  /* 0x0000000a0e027981 */ /* 0x000f22000c1e1100 */
[----:B------:R-:W-:-:S02]  /*1ae0*/  IADD3 R12, P2, PT, R26, UR4, RZ ;  /* 0x000000041a0c7c10 */ /* 0x000fc4000ff5e0ff */
[----:B------:R-:W-:Y:S02]  /*1af0*/  LEA.HI.X.SX32 R7, R9, UR5, 0x1, P0 ;  /* 0x0000000509077c11 */ /* 0x000fe400080f0eff */
        /* <DEDUP_REMOVED lines=10> */
[----:B------:R1:W-:Y:S02]  /*1ba0*/  STL.U8 [R1+0x5], R12 ;  /* 0x0000050c01007387 */ /* 0x0003e40000100000 */
.L_x_3:
[----:B------:R-:W-:Y:S05]  /*1bb0*/  BSYNC.RECONVERGENT B0 ;  /* 0x0000000000007941 */ /* 0x000fea0003800200 */
.L_x_1:
[----:B01----:R-:W-:-:S04]  /*1bc0*/  MOV R0, 0x0 ;  /* 0x0000000000007802 */ /* 0x003fc80000000f00 */
[----:B------:R0:W1:Y:S03]  /*1bd0*/  LDC.64 R2, c[0x4][R0] ;  /* 0x0100000000027b82 */ /* 0x0000660000000a00 */
[----:B------:R-:W-:-:S07]  /*1be0*/  LEPC R20, `(.L_x_4) ;  /* 0x000000001014794e */ /* 0x000fce0000000000 */
[----:B01----:R-:W-:Y:S05]  /*1bf0*/  CALL.ABS.NOINC R2 ;  /* 0x0000000002007343 */ /* 0x003fea0003c00000 */
.L_x_4:
[----:B------:R-:W-:Y:S05]  /*1c00*/  EXIT ;  /* 0x000000000000794d */ /* 0x000fea0003800000 */
        .type           $_Z16kernel_MD2_brutei$__internal_accurate_pow,@function
        .size           $_Z16kernel_MD2_brutei$__internal_accurate_pow,(.L_x_7 - $_Z16kernel_MD2_brutei$__internal_accurate_pow)
$_Z16kernel_MD2_brutei$__internal_accurate_pow:
[----:B------:R-:W-:Y:S01]  /*1c10*/  DADD R2, -RZ, |UR14| ;  /* 0x4000000eff027e29 */ /* 0x000fe20008000100 */
[----:B------:R-:W-:Y:S01]  /*1c20*/  IMAD.MOV.U32 R20, RZ, RZ, RZ ;  /* 0x000000ffff147224 */ /* 0x000fe200078e00ff */
[----:B------:R-:W-:Y:S01]  /*1c30*/  MOV R15, 0x3ed0f5d2 ;  /* 0x3ed0f5d2000f7802 */ /* 0x000fe20000000f00 */
[----:B------:R-:W-:Y:S01]  /*1c40*/  IMAD.MOV.U32 R14, RZ, RZ, 0x41ad3b5a ;  /* 0x41ad3b5aff0e7424 */ /* 0x000fe200078e00ff */
[----:B------:R-:W-:Y:S01]  /*1c50*/  UMOV UR4, 0x7d2cafe2 ;  /* 0x7d2cafe200047882 */ /* 0x000fe20000000000 */
[----:B------:R-:W-:Y:S01]  /*1c60*/  UMOV UR5, 0x3eb0f5ff ;  /* 0x3eb0f5ff00057882 */ /* 0x000fe20000000000 */
[----:B------:R-:W-:Y:S01]  /*1c70*/  UMOV UR6, 0xfefa39ef ;  /* 0xfefa39ef00067882 */ /* 0x000fe20000000000 */
[----:B------:R-:W-:-:S03]  /*1c80*/  UMOV UR7, 0x3fe62e42 ;  /* 0x3fe62e4200077882 */ /* 0x000fc60000000000 */
[----:B------:R-:W-:Y:S01]  /*1c90*/  ISETP.GT.U32.AND P0, PT, R3, 0xfffff, PT ;  /* 0x000fffff0300780c */ /* 0x000fe20003f04070 */
[----:B------:R-:W-:-:S12]  /*1ca0*/  IMAD.MOV.U32 R8, RZ, RZ, R3 ;  /* 0x000000ffff087224 */ /* 0x000fd800078e0003 */
[----:B------:R-:W-:-:S10]  /*1cb0*/  @!P0 DMUL R6, R2, 1.80143985094819840000e+16 ;  /* 0x4350000002068828 */ /* 0x000fd40000000000 */
[----:B------:R-:W-:Y:S02]  /*1cc0*/  @!P0 IMAD.MOV.U32 R8, RZ, RZ, R7 ;  /* 0x000000ffff088224 */ /* 0x000fe400078e0007 */
[----:B------:R-:W-:-:S03]  /*1cd0*/  @!P0 IMAD.MOV.U32 R2, RZ, RZ, R6 ;  /* 0x000000ffff028224 */ /* 0x000fc600078e0006 */
[----:B------:R-:W-:Y:S01]  /*1ce0*/  LOP3.LUT R8, R8, 0x800fffff, RZ, 0xc0, !PT ;  /* 0x800fffff08087812 */ /* 0x000fe200078ec0ff */
[----:B------:R-:W-:Y:S01]  /*1cf0*/  IMAD.MOV.U32 R12, RZ, RZ, R2 ;  /* 0x000000ffff0c7224 */ /* 0x000fe200078e0002 */
[----:B------:R-:W-:Y:S02]  /*1d00*/  SHF.R.U32.HI R2, RZ, 0x14, R3 ;  /* 0x00000014ff027819 */ /* 0x000fe40000011603 */
[----:B------:R-:W-:Y:S02]  /*1d10*/  LOP3.LUT R13, R8, 0x3ff00000, RZ, 0xfc, !PT ;  /* 0x3ff00000080d7812 */ /* 0x000fe400078efcff */
[----:B------:R-:W-:Y:S01]  /*1d20*/  @!P0 LEA.HI R2, R7, 0xffffffca, RZ, 0xc ;  /* 0xffffffca07028811 */ /* 0x000fe200078f60ff */
[----:B------:R-:W-:Y:S01]  /*1d30*/  IMAD.MOV.U32 R7, RZ, RZ, 0x43300000 ;  /* 0x43300000ff077424 */ /* 0x000fe200078e00ff */
[----:B------:R-:W-:-:S03]  /*1d40*/  ISETP.GE.U32.AND P1, PT, R13, 0x3ff6a09f, PT ;  /* 0x3ff6a09f0d00780c */ /* 0x000fc60003f26070 */
[----:B------:R-:W-:-:S10]  /*1d50*/  VIADD R6, R2, 0xfffffc01 ;  /* 0xfffffc0102067836 */ /* 0x000fd40000000000 */
[----:B------:R-:W-:Y:S02]  /*1d60*/  @P1 VIADD R9, R13, 0xfff00000 ;  /* 0xfff000000d091836 */ /* 0x000fe40000000000 */
[----:B------:R-:W-:Y:S02]  /*1d70*/  @P1 VIADD R6, R2, 0xfffffc02 ;  /* 0xfffffc0202061836 */ /* 0x000fe40000000000 */
[----:B------:R-:W-:-:S03]  /*1d80*/  @P1 IMAD.MOV.U32 R13, RZ, RZ, R9 ;  /* 0x000000ffff0d1224 */ /* 0x000fc600078e0009 */
[----:B------:R-:W-:-:S03]  /*1d90*/  LOP3.LUT R6, R6, 0x80000000, RZ, 0x3c, !PT ;  /* 0x8000000006067812 */ /* 0x000fc600078e3cff */
[C---:B------:R-:W-:Y:S02]  /*1da0*/  DADD R10, R12.reuse, 1 ;  /* 0x3ff000000c0a7429 */ /* 0x040fe40000000000 */
[----:B------:R-:W-:-:S04]  /*1db0*/  DADD R12, R12, -1 ;  /* 0xbff000000c0c7429 */ /* 0x000fc80000000000 */
[----:B------:R-:W0:Y:S02]  /*1dc0*/  MUFU.RCP64H R21, R11 ;  /* 0x0000000b00157308 */ /* 0x000e240000001800 */
[----:B0-----:R-:W-:-:S08]  /*1dd0*/  DFMA R8, -R10, R20, 1 ;  /* 0x3ff000000a08742b */ /* 0x001fd00000000114 */
[----:B------:R-:W-:-:S08]  /*1de0*/  DFMA R8, R8, R8, R8 ;  /* 0x000000080808722b */ /* 0x000fd00000000008 */
[----:B------:R-:W-:-:S08]  /*1df0*/  DFMA R20, R20, R8, R20 ;  /* 0x000000081414722b */ /* 0x000fd00000000014 */
[----:B------:R-:W-:-:S08]  /*1e00*/  DMUL R8, R12, R20 ;  /* 0x000000140c087228 */ /* 0x000fd00000000000 */
[----:B------:R-:W-:-:S08]  /*1e10*/  DFMA R8, R12, R20, R8 ;  /* 0x000000140c08722b */ /* 0x000fd00000000008 */
[-C--:B------:R-:W-:Y:S02]  /*1e20*/  DMUL R16, R8, R8.reuse ;  /* 0x0000000808107228 */ /* 0x080fe40000000000 */
[----:B------:R-:W-:Y:S02]  /*1e30*/  DADD R18, R12, -R8 ;  /* 0x000000000c127229 */ /* 0x000fe40000000808 */
[----:B------:R-:W-:-:S04]  /*1e40*/  DMUL R24, R8, R8 ;  /* 0x0000000808187228 */ /* 0x000fc80000000000 */
[----:B------:R-:W-:Y:S01]  /*1e50*/  DFMA R10, R16, UR4, R14 ;  /* 0x00000004100a7c2b */ /* 0x000fe2000800000e */
[----:B------:R-:W-:Y:S01]  /*1e60*/  UMOV UR4, 0x75488a3f ;  /* 0x75488a3f00047882 */ /* 0x000fe20000000000 */
[----:B------:R-:W-:Y:S01]  /*1e70*/  UMOV UR5, 0x3ef3b20a ;  /* 0x3ef3b20a00057882 */ /* 0x000fe20000000000 */
[----:B------:R-:W-:-:S05]  /*1e80*/  DADD R18, R18, R18 ;  /* 0x0000000012127229 */ /* 0x000fca0000000012 */
[----:B------:R-:W-:Y:S01]  /*1e90*/  DFMA R10, R16, R10, UR4 ;  /* 0x00000004100a7e2b */ /* 0x000fe2000800000a */
[----:B------:R-:W-:Y:S01]  /*1ea0*/  UMOV UR4, 0xe4faecd5 ;  /* 0xe4faecd500047882 */ /* 0x000fe20000000000 */
[----:B------:R-:W-:Y:S01]  /*1eb0*/  UMOV UR5, 0x3f1745cd ;  /* 0x3f1745cd00057882 */ /* 0x000fe20000000000 */
[----:B------:R-:W-:-:S05]  /*1ec0*/  DFMA R12, R12, -R8, R18 ;  /* 0x800000080c0c722b */ /* 0x000fca0000000012 */
[----:B------:R-:W-:Y:S01]  /*1ed0*/  DFMA R10, R16, R10, UR4 ;  /* 0x00000004100a7e2b */ /* 0x000fe2000800000a */
[----:B------:R-:W-:Y:S01]  /*1ee0*/  UMOV UR4, 0x258a578b ;  /* 0x258a578b00047882 */ /* 0x000fe20000000000 */
[----:B------:R-:W-:Y:S01]  /*1ef0*/  UMOV UR5, 0x3f3c71c7 ;  /* 0x3f3c71c700057882 */ /* 0x000fe20000000000 */
[----:B------:R-:W-:Y:S02]  /*1f00*/  DMUL R12, R20, R12 ;  /* 0x0000000c140c7228 */ /* 0x000fe40000000000 */
[----:B------:R-:W-:-:S03]  /*1f10*/  DFMA R20, R8, R8, -R24 ;  /* 0x000000080814722b */ /* 0x000fc60000000818 */
[----:B------:R-:W-:Y:S01]  /*1f20*/  DFMA R10, R16, R10, UR4 ;  /* 0x00000004100a7e2b */ /* 0x000fe2000800000a */
[----:B------:R-:W-:Y:S01]  /*1f30*/  UMOV UR4, 0x9242b910 ;  /* 0x9242b91000047882 */ /* 0x000fe20000000000 */
[----:B------:R-:W-:-:S06]  /*1f40*/  UMOV UR5, 0x3f624924 ;  /* 0x3f62492400057882 */ /* 0x000fcc0000000000 */
[----:B------:R-:W-:Y:S01]  /*1f50*/  DFMA R10, R16, R10, UR4 ;  /* 0x00000004100a7e2b */ /* 0x000fe2000800000a */
[----:B------:R-:W-:Y:S01]  /*1f60*/  UMOV UR4, 0x99999dfb ;  /* 0x99999dfb00047882 */ /* 0x000fe20000000000 */
[----:B------:R-:W-:-:S06]  /*1f70*/  UMOV UR5, 0x3f899999 ;  /* 0x3f89999900057882 */ /* 0x000fcc0000000000 */
[----:B------:R-:W-:Y:S01]  /*1f80*/  DFMA R14, R16, R10, UR4 ;  /* 0x00000004100e7e2b */ /* 0x000fe2000800000a */
[----:B------:R-:W-:Y:S01]  /*1f90*/  UMOV UR4, 0x55555555 ;  /* 0x5555555500047882 */ /* 0x000fe20000000000 */
[----:B------:R-:W-:-:S06]  /*1fa0*/  UMOV UR5, 0x3fb55555 ;  /* 0x3fb5555500057882 */ /* 0x000fcc0000000000 */
[----:B------:R-:W-:-:S08]  /*1fb0*/  DFMA R10, R16, R14, UR4 ;  /* 0x00000004100a7e2b */ /* 0x000fd0000800000e */
[----:B------:R-:W-:Y:S01]  /*1fc0*/  DADD R18, -R10, UR4 ;  /* 0x000000040a127e29 */ /* 0x000fe20008000100 */
[----:B------:R-:W-:Y:S01]  /*1fd0*/  UMOV UR4, 0xb9e7b0 ;  /* 0x00b9e7b000047882 */ /* 0x000fe20000000000 */
[----:B------:R-:W-:-:S06]  /*1fe0*/  UMOV UR5, 0x3c46a4cb ;  /* 0x3c46a4cb00057882 */ /* 0x000fcc0000000000 */
[----:B------:R-:W-:Y:S02]  /*1ff0*/  DFMA R16, R16, R14, R18 ;  /* 0x0000000e1010722b */ /* 0x000fe40000000012 */
[----:B------:R-:W-:Y:S01]  /*2000*/  DMUL R14, R8, R24 ;  /* 0x00000018080e7228 */ /* 0x000fe20000000000 */
[----:B------:R-:W-:Y:S02]  /*2010*/  VIADD R19, R13, 0x100000 ;  /* 0x001000000d137836 */ /* 0x000fe40000000000 */
[----:B------:R-:W-:-:S03]  /*2020*/  IMAD.MOV.U32 R18, RZ, RZ, R12 ;  /* 0x000000ffff127224 */ /* 0x000fc600078e000c */
[----:B------:R-:W-:Y:S01]  /*2030*/  DADD R16, R16, -UR4 ;  /* 0x8000000410107e29 */ /* 0x000fe20008000000 */
[----:B------:R-:W-:Y:S01]  /*2040*/  UMOV UR4, 0x80000000 ;  /* 0x8000000000047882 */ /* 0x000fe20000000000 */
[C---:B------:R-:W-:Y:S01]  /*2050*/  DFMA R22, R8.reuse, R24, -R14 ;  /* 0x000000180816722b */ /* 0x040fe2000000080e */
[----:B------:R-:W-:Y:S01]  /*2060*/  UMOV UR5, 0x43300000 ;  /* 0x4330000000057882 */ /* 0x000fe20000000000 */
[----:B------:R-:W-:Y:S02]  /*2070*/  DFMA R18, R8, R18, R20 ;  /* 0x000000120812722b */ /* 0x000fe40000000014 */
[----:B------:R-:W-:Y:S01]  /*2080*/  DADD R6, R6, -UR4 ;  /* 0x8000000406067e29 */ /* 0x000fe20008000000 */
[----:B------:R-:W-:Y:S01]  /*2090*/  UMOV UR4, 0xfefa39ef ;  /* 0xfefa39ef00047882 */ /* 0x000fe20000000000 */
[----:B------:R-:W-:Y:S01]  /*20a0*/  DADD R20, R10, R16 ;  /* 0x000000000a147229 */ /* 0x000fe20000000010 */
[----:B------:R-:W-:Y:S01]  /*20b0*/  UMOV UR5, 0x3fe62e42 ;  /* 0x3fe62e4200057882 */ /* 0x000fe20000000000 */
[----:B------:R-:W-:-:S06]  /*20c0*/  DFMA R22, R12, R24, R22 ;  /* 0x000000180c16722b */ /* 0x000fcc0000000016 */
[----:B------:R-:W-:Y:S02]  /*20d0*/  DMUL R24, R20, R14 ;  /* 0x0000000e14187228 */ /* 0x000fe40000000000 */
[----:B------:R-:W-:Y:S02]  /*20e0*/  DFMA R18, R8, R18, R22 ;  /* 0x000000120812722b */ /* 0x000fe40000000016 */
[----:B------:R-:W-:-:S04]  /*20f0*/  DADD R22, R10, -R20 ;  /* 0x000000000a167229 */ /* 0x000fc80000000814 */
[----:B------:R-:W-:-:S04]  /*2100*/  DFMA R10, R20, R14, -R24 ;  /* 0x0000000e140a722b */ /* 0x000fc80000000818 */
[----:B------:R-:W-:-:S04]  /*2110*/  DADD R22, R16, R22 ;  /* 0x0000000010167229 */ /* 0x000fc80000000016 */
[----:B------:R-:W-:-:S08]  /*2120*/  DFMA R10, R20, R18, R10 ;  /* 0x00000012140a722b */ /* 0x000fd0000000000a */
[----:B------:R-:W-:-:S08]  /*2130*/  DFMA R22, R22, R14, R10 ;  /* 0x0000000e1616722b */ /* 0x000fd0000000000a */
[----:B------:R-:W-:-:S08]  /*2140*/  DADD R14, R24, R22 ;  /* 0x00000000180e7229 */ /* 0x000fd00000000016 */
[--C-:B------:R-:W-:Y:S02]  /*2150*/  DADD R10, R8, R14.reuse ;  /* 0x00000000080a7229 */ /* 0x100fe4000000000e */
[----:B------:R-:W-:-:S06]  /*2160*/  DADD R24, R24, -R14 ;  /* 0x0000000018187229 */ /* 0x000fcc000000080e */
[----:B------:R-:W-:Y:S02]  /*2170*/  DADD R8, R8, -R10 ;  /* 0x0000000008087229 */ /* 0x000fe4000000080a */
[----:B------:R-:W-:-:S06]  /*2180*/  DADD R24, R22, R24 ;  /* 0x0000000016187229 */ /* 0x000fcc0000000018 */
[----:B------:R-:W-:-:S08]  /*2190*/  DADD R8, R14, R8 ;  /* 0x000000000e087229 */ /* 0x000fd00000000008 */
[----:B------:R-:W-:-:S08]  /*21a0*/  DADD R8, R24, R8 ;  /* 0x0000000018087229 */ /* 0x000fd00000000008 */
[----:B------:R-:W-:-:S08]  /*21b0*/  DADD R8, R12, R8 ;  /* 0x000000000c087229 */ /* 0x000fd00000000008 */
[----:B------:R-:W-:-:S08]  /*21c0*/  DADD R12, R10, R8 ;  /* 0x000000000a0c7229 */ /* 0x000fd00000000008 */
[--C-:B------:R-:W-:Y:S01]  /*21d0*/  DFMA R2, R6, UR4, R12.reuse ;  /* 0x0000000406027c2b */ /* 0x100fe2000800000c */
[----:B------:R-:W-:Y:S01]  /*21e0*/  UMOV UR4, 0x3b39803f ;  /* 0x3b39803f00047882 */ /* 0x000fe20000000000 */
[----:B------:R-:W-:Y:S01]  /*21f0*/  DADD R10, R10, -R12 ;  /* 0x000000000a0a7229 */ /* 0x000fe2000000080c */
[----:B------:R-:W-:-:S05]  /*2200*/  UMOV UR5, 0x3c7abc9e ;  /* 0x3c7abc9e00057882 */ /* 0x000fca0000000000 */
[----:B------:R-:W-:Y:S02]  /*2210*/  DFMA R14, R6, -UR6, R2 ;  /* 0x80000006060e7c2b */ /* 0x000fe40008000002 */
[----:B------:R-:W-:-:S06]  /*2220*/  DADD R10, R8, R10 ;  /* 0x00000000080a7229 */ /* 0x000fcc000000000a */
[----:B------:R-:W-:-:S08]  /*2230*/  DADD R14, -R12, R14 ;  /* 0x000000000c0e7229 */ /* 0x000fd0000000010e */
[----:B------:R-:W-:-:S08]  /*2240*/  DADD R10, R10, -R14 ;  /* 0x000000000a0a7229 */ /* 0x000fd0000000080e */
[----:B------:R-:W-:Y:S01]  /*2250*/  DFMA R10, R6, UR4, R10 ;  /* 0x00000004060a7c2b */ /* 0x000fe2000800000a */
[----:B------:R-:W-:Y:S02]  /*2260*/  USHF.L.U32 UR5, UR13, 0x1, URZ ;  /* 0x000000010d057899 */ /* 0x000fe400080006ff */
[----:B------:R-:W-:Y:S02]  /*2270*/  ULOP3.LUT UR4, UR13, 0xff0fffff, URZ, 0xc0, !UPT ;  /* 0xff0fffff0d047892 */ /* 0x000fe4000f8ec0ff */
[----:B------:R-:W-:-:S03]  /*2280*/  UISETP.GT.U32.AND UP1, UPT, UR5, -0x2000001, UPT ;  /* 0xfdffffff0500788c */ /* 0x000fc6000bf24070 */
[----:B------:R-:W-:Y:S01]  /*2290*/  DADD R6, R2, R10 ;  /* 0x0000000002067229 */ /* 0x000fe2000000000a */
[----:B------:R-:W-:-:S03]  /*22a0*/  USEL UR5, UR4, UR13, UP1 ;  /* 0x0000000d04057287 */ /* 0x000fc60008800000 */
[----:B------:R-:W-:-:S04]  /*22b0*/  UMOV UR4, UR12 ;  /* 0x0000000c00047c82 */ /* 0x000fc80008000000 */
[----:B------:R-:W-:Y:S02]  /*22c0*/  DADD R8, R2, -R6 ;  /* 0x0000000002087229 */ /* 0x000fe40000000806 */
[----:B------:R-:W-:-:S06]  /*22d0*/  DMUL R2, R6, UR4 ;  /* 0x0000000406027c28 */ /* 0x000fcc0008000000 */
[----:B------:R-:W-:Y:S02]  /*22e0*/  DADD R10, R10, R8 ;  /* 0x000000000a0a7229 */ /* 0x000fe40000000008 */
[----:B------:R-:W-:Y:S01]  /*22f0*/  DFMA R6, R6, UR4, -R2 ;  /* 0x0000000406067c2b */ /* 0x000fe20008000802 */
[----:B------:R-:W-:Y:S02]  /*2300*/  IMAD.MOV.U32 R8, RZ, RZ, 0x652b82fe ;  /* 0x652b82feff087424 */ /* 0x000fe400078e00ff */
[----:B------:R-:W-:-:S05]  /*2310*/  IMAD.MOV.U32 R9, RZ, RZ, 0x3ff71547 ;  /* 0x3ff71547ff097424 */ /* 0x000fca00078e00ff */
[----:B------:R-:W-:Y:S01]  /*2320*/  DFMA R10, R10, UR4, R6 ;  /* 0x000000040a0a7c2b */ /* 0x000fe20008000006 */
[----:B------:R-:W-:Y:S01]  /*2330*/  UMOV UR4, 0x3b39803f ;  /* 0x3b39803f00047882 */ /* 0x000fe20000000000 */
[----:B------:R-:W-:-:S06]  /*2340*/  UMOV UR5, 0x3c7abc9e ;  /* 0x3c7abc9e00057882 */ /* 0x000fcc0000000000 */
[----:B------:R-:W-:-:S08]  /*2350*/  DADD R6, R2, R10 ;  /* 0x0000000002067229 */ /* 0x000fd0000000000a */
[----:B------:R-:W-:Y:S02]  /*2360*/  DFMA R8, R6, R8, 6.75539944105574400000e+15 ;  /* 0x433800000608742b */ /* 0x000fe40000000008 */
[----:B------:R-:W-:Y:S01]  /*2370*/  FSETP.GEU.AND P0, PT, |R7|, 4.1917929649353027344, PT ;  /* 0x4086232b0700780b */ /* 0x000fe20003f0e200 */
[----:B------:R-:W-:-:S05]  /*2380*/  DADD R2, R2, -R6 ;  /* 0x0000000002027229 */ /* 0x000fca0000000806 */
[----:B------:R-:W-:-:S03]  /*2390*/  DADD R12, R8, -6.75539944105574400000e+15 ;  /* 0xc3380000080c7429 */ /* 0x000fc60000000000 */
[----:B------:R-:W-:-:S05]  /*23a0*/  DADD R10, R10, R2 ;  /* 0x000000000a0a7229 */ /* 0x000fca0000000002 */
[----:B------:R-:W-:-:S08]  /*23b0*/  DFMA R14, R12, -UR6, R6 ;  /* 0x800000060c0e7c2b */ /* 0x000fd00008000006 */
[----:B------:R-:W-:Y:S01]  /*23c0*/  DFMA R12, R12, -UR4, R14 ;  /* 0x800000040c0c7c2b */ /* 0x000fe2000800000e */
[----:B------:R-:W-:Y:S01]  /*23d0*/  UMOV UR4, 0x69ce2bdf ;  /* 0x69ce2bdf00047882 */ /* 0x000fe20000000000 */
[----:B------:R-:W-:Y:S01]  /*23e0*/  IMAD.MOV.U32 R14, RZ, RZ, -0x35dec16 ;  /* 0xfca213eaff0e7424 */ /* 0x000fe200078e00ff */
[----:B------:R-:W-:Y:S01]  /*23f0*/  MOV R15, 0x3e928af3 ;  /* 0x3e928af3000f7802 */ /* 0x000fe20000000f00 */
[----:B------:R-:W-:-:S05]  /*2400*/  UMOV UR5, 0x3e5ade15 ;  /* 0x3e5ade1500057882 */ /* 0x000fca0000000000 */
[----:B------:R-:W-:Y:S01]  /*2410*/  DFMA R14, R12, UR4, R14 ;  /* 0x000000040c0e7c2b */ /* 0x000fe2000800000e */
        /* <DEDUP_REMOVED lines=24> */
[----:B------:R-:W-:-:S08]  /*25a0*/  DFMA R14, R12, R14, 1 ;  /* 0x3ff000000c0e742b */ /* 0x000fd0000000000e */
[----:B------:R-:W-:-:S10]  /*25b0*/  DFMA R12, R12, R14, 1 ;  /* 0x3ff000000c0c742b */ /* 0x000fd4000000000e */
[----:B------:R-:W-:Y:S02]  /*25c0*/  IMAD R3, R8, 0x100000, R13 ;  /* 0x0010000008037824 */ /* 0x000fe400078e020d */
[----:B------:R-:W-:Y:S01]  /*25d0*/  IMAD.MOV.U32 R2, RZ, RZ, R12 ;  /* 0x000000ffff027224 */ /* 0x000fe200078e000c */
[----:B------:R-:W-:Y:S06]  /*25e0*/  @!P0 BRA `(.L_x_5) ;  /* 0x0000000000348947 */ /* 0x000fec0003800000 */
[----:B------:R-:W-:Y:S01]  /*25f0*/  FSETP.GEU.AND P1, PT, |R7|, 4.2275390625, PT ;  /* 0x408748000700780b */ /* 0x000fe20003f2e200 */
[C---:B------:R-:W-:Y:S02]  /*2600*/  DADD R2, R6.reuse, +INF ;  /* 0x7ff0000006027429 */ /* 0x040fe40000000000 */
[----:B------:R-:W-:-:S08]  /*2610*/  DSETP.GEU.AND P0, PT, R6, RZ, PT ;  /* 0x000000ff0600722a */ /* 0x000fd00003f0e000 */
[----:B------:R-:W-:Y:S02]  /*2620*/  FSEL R2, R2, RZ, P0 ;  /* 0x000000ff02027208 */ /* 0x000fe40000000000 */
[----:B------:R-:W-:Y:S01]  /*2630*/  FSEL R3, R3, RZ, P0 ;  /* 0x000000ff03037208 */ /* 0x000fe20000000000 */
[----:B------:R-:W-:Y:S06]  /*2640*/  @P1 BRA `(.L_x_5) ;  /* 0x00000000001c1947 */ /* 0x000fec0003800000 */
[----:B------:R-:W-:-:S04]  /*2650*/  LEA.HI R2, R8, R8, RZ, 0x1 ;  /* 0x0000000808027211 */ /* 0x000fc800078f08ff */
[----:B------:R-:W-:-:S05]  /*2660*/  SHF.R.S32.HI R3, RZ, 0x1, R2 ;  /* 0x00000001ff037819 */ /* 0x000fca0000011402 */
[----:B------:R-:W-:Y:S02]  /*2670*/  IMAD.IADD R2, R8, 0x1, -R3 ;  /* 0x0000000108027824 */ /* 0x000fe400078e0a03 */
[----:B------:R-:W-:-:S03]  /*2680*/  IMAD R13, R3, 0x100000, R13 ;  /* 0x00100000030d7824 */ /* 0x000fc600078e020d */
[----:B------:R-:W-:Y:S01]  /*2690*/  LEA R3, R2, 0x3ff00000, 0x14 ;  /* 0x3ff0000002037811 */ /* 0x000fe200078ea0ff */
[----:B------:R-:W-:-:S06]  /*26a0*/  IMAD.MOV.U32 R2, RZ, RZ, RZ ;  /* 0x000000ffff027224 */ /* 0x000fcc00078e00ff */
[----:B------:R-:W-:-:S11]  /*26b0*/  DMUL R2, R12, R2 ;  /* 0x000000020c027228 */ /* 0x000fd60000000000 */
.L_x_5:
[----:B------:R-:W-:Y:S02]  /*26c0*/  DFMA R10, R10, R2, R2 ;  /* 0x000000020a0a722b */ /* 0x000fe40000000002 */
[----:B------:R-:W-:-:S08]  /*26d0*/  DSETP.NEU.AND P0, PT, |R2|, +INF , PT ;  /* 0x7ff000000200742a */ /* 0x000fd00003f0d200 */
[----:B------:R-:W-:Y:S01]  /*26e0*/  FSEL R9, R2, R10, !P0 ;  /* 0x0000000a02097208 */ /* 0x000fe20004000000 */
[----:B------:R-:W-:Y:S01]  /*26f0*/  IMAD.MOV.U32 R2, RZ, RZ, R0 ;  /* 0x000000ffff027224 */ /* 0x000fe200078e0000 */
[----:B------:R-:W-:Y:S01]  /*2700*/  FSEL R10, R3, R11, !P0 ;  /* 0x0000000b030a7208 */ /* 0x000fe20004000000 */
[----:B------:R-:W-:-:S04]  /*2710*/  IMAD.MOV.U32 R3, RZ, RZ, 0x0 ;  /* 0x00000000ff037424 */ /* 0x000fc800078e00ff */
[----:B------:R-:W-:Y:S05]  /*2720*/  RET.REL.NODEC R2 `(_Z16kernel_MD2_brutei) ;  /* 0xffffffd802347950 */ /* 0x000fea0003c3ffff */
.L_x_6:
[----:B------:R-:W-:-:S00]  /*2730*/  BRA `(.L_x_6) ;  /* 0xfffffffc00fc7947 */ /* 0x000fc0000383ffff */
[----:B------:R-:W-:-:S00]  /*2740*/  NOP ;  /* 0x0000000000007918 */ /* 0x000fc00000000000 */
        /* <DEDUP_REMOVED lines=11> */
.L_x_7:


//--------------------- .nv.global.init           --------------------------
	.section	.nv.global.init,"aw",@progbits
	.align	4
.nv.global.init:
	.type		alphabetSize,@object
	.size		alphabetSize,(inputChars - alphabetSize)
alphabetSize:
        /*0000*/ 	.byte	0x3e, 0x00, 0x00, 0x00
	.type		inputChars,@object
	.size		inputChars,(.L_0 - inputChars)
inputChars:
        /*0004*/ 	.byte	0x61, 0x62, 0x63, 0x64, 0x65, 0x66, 0x67, 0x68, 0x69, 0x6a, 0x6b, 0x6c, 0x6d, 0x6e, 0x6f, 0x70
        /*0014*/ 	.byte	0x71, 0x72, 0x73, 0x74, 0x75, 0x76, 0x77, 0x78, 0x79, 0x7a, 0x41, 0x42, 0x43, 0x44, 0x45, 0x46
        /*0024*/ 	.byte	0x47, 0x48, 0x49, 0x4a, 0x4b, 0x4c, 0x4d, 0x4e, 0x4f, 0x50, 0x51, 0x52, 0x53, 0x54, 0x55, 0x56
        /*0034*/ 	.byte	0x57, 0x58, 0x59, 0x5a, 0x30, 0x31, 0x32, 0x33, 0x34, 0x35, 0x36, 0x37, 0x38, 0x39, 0x00
.L_0:


//--------------------- .nv.shared.reserved.0     --------------------------
	.section	.nv.shared.reserved.0,"aw",@nobits
	.weak		__nv_reservedSMEM_offset_0_alias
	.size		__nv_reservedSMEM_offset_0_alias, 0, 64
	.other		__nv_reservedSMEM_offset_0_alias,@"STO_CUDA_RESERVED_SHARED STV_DEFAULT"
__nv_reservedSMEM_offset_0_alias:
	.zero		0
	.zero		64


//--------------------- .nv.global                --------------------------
	.section	.nv.global,"aw",@nobits
	.align	8
.nv.global:
	.type		totThr,@object
	.size		totThr,(.L_2 - totThr)
totThr:
	.zero		8
.L_2:


//--------------------- .nv.constant0._Z16kernel_MD2_brutei --------------------------
	.section	.nv.constant0._Z16kernel_MD2_brutei,"a",@progbits
	.sectionflags	@""
	.align	4
.nv.constant0._Z16kernel_MD2_brutei:
	.zero		900


//--------------------- SYMBOLS --------------------------

	.type		.nv.reservedSmem.offset0,@object
	.size		.nv.reservedSmem.offset0,0x4
	.type		free,@function
